//
// Generated by NVIDIA NVVM Compiler
//
// Compiler Build ID: CL-36424714
// Cuda compilation tools, release 13.0, V13.0.88
// Based on NVVM 20.0.0
//

.version 9.0
.target sm_100
.address_size 64

	// .globl	_Z6ab_gpuPKfS0_Pfiii

.visible .entry _Z6ab_gpuPKfS0_Pfiii(
	.param .u64 .ptr .align 1 _Z6ab_gpuPKfS0_Pfiii_param_0,
	.param .u64 .ptr .align 1 _Z6ab_gpuPKfS0_Pfiii_param_1,
	.param .u64 .ptr .align 1 _Z6ab_gpuPKfS0_Pfiii_param_2,
	.param .u32 _Z6ab_gpuPKfS0_Pfiii_param_3,
	.param .u32 _Z6ab_gpuPKfS0_Pfiii_param_4,
	.param .u32 _Z6ab_gpuPKfS0_Pfiii_param_5
)
{
	.reg .pred 	%p<23>;
	.reg .b32 	%r<113>;
	.reg .b32 	%f<66>;
	.reg .b64 	%rd<82>;

	ld.param.u64 	%rd13, [_Z6ab_gpuPKfS0_Pfiii_param_0];
	ld.param.u64 	%rd14, [_Z6ab_gpuPKfS0_Pfiii_param_1];
	ld.param.u64 	%rd15, [_Z6ab_gpuPKfS0_Pfiii_param_2];
	ld.param.u32 	%r61, [_Z6ab_gpuPKfS0_Pfiii_param_3];
	ld.param.u32 	%r62, [_Z6ab_gpuPKfS0_Pfiii_param_4];
	ld.param.u32 	%r63, [_Z6ab_gpuPKfS0_Pfiii_param_5];
	cvta.to.global.u64 	%rd1, %rd14;
	cvta.to.global.u64 	%rd2, %rd13;
	cvta.to.global.u64 	%rd3, %rd15;
	min.s32 	%r64, %r61, %r62;
	setp.gt.s32 	%p1, %r64, 0;
	setp.lt.s32 	%p2, %r64, 1;
	@%p2 bra 	$L__BB0_14;
	and.b32  	%r1, %r62, 7;
	add.s32 	%r2, %r1, -1;
	and.b32  	%r3, %r62, 3;
	and.b32  	%r4, %r62, 2147483640;
	and.b32  	%r5, %r62, 1;
	mov.b32 	%r95, 0;
$L__BB0_2:
	setp.lt.u32 	%p3, %r62, 8;
	mul.lo.s32 	%r7, %r95, %r62;
	mov.b32 	%r98, 0;
	@%p3 bra 	$L__BB0_5;
	mov.b32 	%r96, 0;
$L__BB0_4:
	.pragma "nounroll";
	add.s32 	%r68, %r96, %r7;
	mul.wide.u32 	%rd16, %r68, 4;
	add.s64 	%rd17, %rd3, %rd16;
	mov.b32 	%r69, 0;
	st.global.u32 	[%rd17], %r69;
	st.global.u32 	[%rd17+4], %r69;
	st.global.u32 	[%rd17+8], %r69;
	st.global.u32 	[%rd17+12], %r69;
	st.global.u32 	[%rd17+16], %r69;
	st.global.u32 	[%rd17+20], %r69;
	st.global.u32 	[%rd17+24], %r69;
	st.global.u32 	[%rd17+28], %r69;
	add.s32 	%r96, %r96, 8;
	setp.eq.s32 	%p4, %r96, %r4;
	mov.u32 	%r98, %r4;
	@%p4 bra 	$L__BB0_5;
	bra.uni 	$L__BB0_4;
$L__BB0_5:
	setp.eq.s32 	%p5, %r1, 0;
	@%p5 bra 	$L__BB0_13;
	setp.lt.u32 	%p6, %r2, 3;
	@%p6 bra 	$L__BB0_8;
	add.s32 	%r70, %r98, %r7;
	mul.wide.u32 	%rd18, %r70, 4;
	add.s64 	%rd19, %rd3, %rd18;
	mov.b32 	%r71, 0;
	st.global.u32 	[%rd19], %r71;
	cvt.u64.u32 	%rd20, %r7;
	cvt.u64.u32 	%rd21, %r98;
	add.s64 	%rd22, %rd21, %rd20;
	shl.b64 	%rd23, %rd22, 2;
	add.s64 	%rd24, %rd3, %rd23;
	st.global.u32 	[%rd24+4], %r71;
	st.global.u32 	[%rd24+8], %r71;
	st.global.u32 	[%rd24+12], %r71;
	add.s32 	%r98, %r98, 4;
$L__BB0_8:
	setp.eq.s32 	%p7, %r3, 0;
	@%p7 bra 	$L__BB0_13;
	setp.eq.s32 	%p8, %r3, 1;
	@%p8 bra 	$L__BB0_11;
	add.s32 	%r72, %r98, %r7;
	mul.wide.u32 	%rd25, %r72, 4;
	add.s64 	%rd26, %rd3, %rd25;
	mov.b32 	%r73, 0;
	st.global.u32 	[%rd26], %r73;
	cvt.u64.u32 	%rd27, %r7;
	cvt.u64.u32 	%rd28, %r98;
	add.s64 	%rd29, %rd28, %rd27;
	shl.b64 	%rd30, %rd29, 2;
	add.s64 	%rd31, %rd3, %rd30;
	st.global.u32 	[%rd31+4], %r73;
	add.s32 	%r98, %r98, 2;
$L__BB0_11:
	setp.eq.s32 	%p9, %r5, 0;
	@%p9 bra 	$L__BB0_13;
	add.s32 	%r74, %r98, %r7;
	mul.wide.u32 	%rd32, %r74, 4;
	add.s64 	%rd33, %rd3, %rd32;
	mov.b32 	%r75, 0;
	st.global.u32 	[%rd33], %r75;
$L__BB0_13:
	add.s32 	%r95, %r95, 1;
	setp.ne.s32 	%p10, %r95, %r61;
	@%p10 bra 	$L__BB0_2;
$L__BB0_14:
	setp.lt.s32 	%p11, %r63, 1;
	not.pred 	%p12, %p1;
	or.pred  	%p13, %p12, %p11;
	@%p13 bra 	$L__BB0_30;
	and.b32  	%r16, %r63, 7;
	and.b32  	%r17, %r63, 3;
	and.b32  	%r18, %r63, 2147483640;
	and.b32  	%r19, %r63, 1;
	neg.s32 	%r20, %r18;
	shl.b32 	%r21, %r62, 3;
	shl.b32 	%r22, %r62, 1;
	mul.lo.s32 	%r23, %r62, 3;
	shl.b32 	%r24, %r62, 2;
	mul.lo.s32 	%r25, %r62, 5;
	mul.lo.s32 	%r26, %r62, 6;
	mul.lo.s32 	%r27, %r62, 7;
	mul.wide.u32 	%rd4, %r21, 4;
	mov.b32 	%r100, 0;
$L__BB0_16:
	mul.lo.s32 	%r29, %r100, %r62;
	mul.lo.s32 	%r78, %r100, %r63;
	cvt.u64.u32 	%rd5, %r78;
	mov.b32 	%r101, 0;
	shl.b64 	%rd35, %rd5, 2;
	add.s64 	%rd36, %rd2, %rd35;
	add.s64 	%rd7, %rd36, 16;
$L__BB0_17:
	setp.lt.u32 	%p14, %r63, 8;
	add.s32 	%r80, %r101, %r29;
	mul.wide.u32 	%rd34, %r80, 4;
	add.s64 	%rd6, %rd3, %rd34;
	ld.global.f32 	%f65, [%rd6];
	mov.b32 	%r111, 0;
	@%p14 bra 	$L__BB0_20;
	add.s32 	%r108, %r62, %r101;
	add.s32 	%r107, %r22, %r101;
	add.s32 	%r106, %r23, %r101;
	add.s32 	%r105, %r24, %r101;
	add.s32 	%r104, %r25, %r101;
	add.s32 	%r103, %r26, %r101;
	add.s32 	%r102, %r27, %r101;
	mul.wide.u32 	%rd37, %r101, 4;
	add.s64 	%rd81, %rd1, %rd37;
	mov.u64 	%rd80, %rd7;
	mov.u32 	%r109, %r20;
$L__BB0_19:
	.pragma "nounroll";
	ld.global.nc.f32 	%f15, [%rd80+-16];
	ld.global.nc.f32 	%f16, [%rd81];
	fma.rn.f32 	%f17, %f15, %f16, %f65;
	ld.global.nc.f32 	%f18, [%rd80+-12];
	mul.wide.u32 	%rd38, %r108, 4;
	add.s64 	%rd39, %rd1, %rd38;
	ld.global.nc.f32 	%f19, [%rd39];
	fma.rn.f32 	%f20, %f18, %f19, %f17;
	ld.global.nc.f32 	%f21, [%rd80+-8];
	mul.wide.u32 	%rd40, %r107, 4;
	add.s64 	%rd41, %rd1, %rd40;
	ld.global.nc.f32 	%f22, [%rd41];
	fma.rn.f32 	%f23, %f21, %f22, %f20;
	ld.global.nc.f32 	%f24, [%rd80+-4];
	mul.wide.u32 	%rd42, %r106, 4;
	add.s64 	%rd43, %rd1, %rd42;
	ld.global.nc.f32 	%f25, [%rd43];
	fma.rn.f32 	%f26, %f24, %f25, %f23;
	ld.global.nc.f32 	%f27, [%rd80];
	mul.wide.u32 	%rd44, %r105, 4;
	add.s64 	%rd45, %rd1, %rd44;
	ld.global.nc.f32 	%f28, [%rd45];
	fma.rn.f32 	%f29, %f27, %f28, %f26;
	ld.global.nc.f32 	%f30, [%rd80+4];
	mul.wide.u32 	%rd46, %r104, 4;
	add.s64 	%rd47, %rd1, %rd46;
	ld.global.nc.f32 	%f31, [%rd47];
	fma.rn.f32 	%f32, %f30, %f31, %f29;
	ld.global.nc.f32 	%f33, [%rd80+8];
	mul.wide.u32 	%rd48, %r103, 4;
	add.s64 	%rd49, %rd1, %rd48;
	ld.global.nc.f32 	%f34, [%rd49];
	fma.rn.f32 	%f35, %f33, %f34, %f32;
	ld.global.nc.f32 	%f36, [%rd80+12];
	mul.wide.u32 	%rd50, %r102, 4;
	add.s64 	%rd51, %rd1, %rd50;
	ld.global.nc.f32 	%f37, [%rd51];
	fma.rn.f32 	%f65, %f36, %f37, %f35;
	add.s32 	%r109, %r109, 8;
	add.s32 	%r108, %r108, %r21;
	add.s32 	%r107, %r107, %r21;
	add.s32 	%r106, %r106, %r21;
	add.s32 	%r105, %r105, %r21;
	add.s32 	%r104, %r104, %r21;
	add.s32 	%r103, %r103, %r21;
	add.s32 	%r102, %r102, %r21;
	add.s64 	%rd81, %rd81, %rd4;
	add.s64 	%rd80, %rd80, 32;
	setp.ne.s32 	%p15, %r109, 0;
	mov.u32 	%r111, %r18;
	@%p15 bra 	$L__BB0_19;
$L__BB0_20:
	setp.eq.s32 	%p16, %r16, 0;
	@%p16 bra 	$L__BB0_28;
	add.s32 	%r81, %r16, -1;
	setp.lt.u32 	%p17, %r81, 3;
	@%p17 bra 	$L__BB0_23;
	cvt.u32.u64 	%r82, %rd5;
	add.s32 	%r83, %r111, %r82;
	mul.wide.u32 	%rd52, %r83, 4;
	add.s64 	%rd53, %rd2, %rd52;
	ld.global.nc.f32 	%f39, [%rd53];
	mad.lo.s32 	%r84, %r111, %r62, %r101;
	mul.wide.u32 	%rd54, %r84, 4;
	add.s64 	%rd55, %rd1, %rd54;
	ld.global.nc.f32 	%f40, [%rd55];
	fma.rn.f32 	%f41, %f39, %f40, %f65;
	cvt.u64.u32 	%rd56, %r111;
	add.s64 	%rd57, %rd56, %rd5;
	shl.b64 	%rd58, %rd57, 2;
	add.s64 	%rd59, %rd2, %rd58;
	ld.global.nc.f32 	%f42, [%rd59+4];
	add.s32 	%r85, %r84, %r62;
	mul.wide.u32 	%rd60, %r85, 4;
	add.s64 	%rd61, %rd1, %rd60;
	ld.global.nc.f32 	%f43, [%rd61];
	fma.rn.f32 	%f44, %f42, %f43, %f41;
	ld.global.nc.f32 	%f45, [%rd59+8];
	add.s32 	%r86, %r85, %r62;
	mul.wide.u32 	%rd62, %r86, 4;
	add.s64 	%rd63, %rd1, %rd62;
	ld.global.nc.f32 	%f46, [%rd63];
	fma.rn.f32 	%f47, %f45, %f46, %f44;
	ld.global.nc.f32 	%f48, [%rd59+12];
	add.s32 	%r87, %r86, %r62;
	mul.wide.u32 	%rd64, %r87, 4;
	add.s64 	%rd65, %rd1, %rd64;
	ld.global.nc.f32 	%f49, [%rd65];
	fma.rn.f32 	%f65, %f48, %f49, %f47;
	add.s32 	%r111, %r111, 4;
$L__BB0_23:
	setp.eq.s32 	%p18, %r17, 0;
	@%p18 bra 	$L__BB0_28;
	setp.eq.s32 	%p19, %r17, 1;
	@%p19 bra 	$L__BB0_26;
	cvt.u32.u64 	%r88, %rd5;
	add.s32 	%r89, %r111, %r88;
	mul.wide.u32 	%rd66, %r89, 4;
	add.s64 	%rd67, %rd2, %rd66;
	ld.global.nc.f32 	%f51, [%rd67];
	mad.lo.s32 	%r90, %r111, %r62, %r101;
	mul.wide.u32 	%rd68, %r90, 4;
	add.s64 	%rd69, %rd1, %rd68;
	ld.global.nc.f32 	%f52, [%rd69];
	fma.rn.f32 	%f53, %f51, %f52, %f65;
	cvt.u64.u32 	%rd70, %r111;
	add.s64 	%rd71, %rd70, %rd5;
	shl.b64 	%rd72, %rd71, 2;
	add.s64 	%rd73, %rd2, %rd72;
	ld.global.nc.f32 	%f54, [%rd73+4];
	add.s32 	%r91, %r90, %r62;
	mul.wide.u32 	%rd74, %r91, 4;
	add.s64 	%rd75, %rd1, %rd74;
	ld.global.nc.f32 	%f55, [%rd75];
	fma.rn.f32 	%f65, %f54, %f55, %f53;
	add.s32 	%r111, %r111, 2;
$L__BB0_26:
	setp.eq.s32 	%p20, %r19, 0;
	@%p20 bra 	$L__BB0_28;
	cvt.u32.u64 	%r92, %rd5;
	add.s32 	%r93, %r111, %r92;
	mul.wide.u32 	%rd76, %r93, 4;
	add.s64 	%rd77, %rd2, %rd76;
	ld.global.nc.f32 	%f56, [%rd77];
	mad.lo.s32 	%r94, %r111, %r62, %r101;
	mul.wide.u32 	%rd78, %r94, 4;
	add.s64 	%rd79, %rd1, %rd78;
	ld.global.nc.f32 	%f57, [%rd79];
	fma.rn.f32 	%f65, %f56, %f57, %f65;
$L__BB0_28:
	st.global.f32 	[%rd6], %f65;
	add.s32 	%r101, %r101, 1;
	setp.ne.s32 	%p21, %r101, %r62;
	@%p21 bra 	$L__BB0_17;
	add.s32 	%r100, %r100, 1;
	setp.ne.s32 	%p22, %r100, %r61;
	@%p22 bra 	$L__BB0_16;
$L__BB0_30:
	ret;

}
	// .globl	_Z7abT_gpuPKfS0_Pfiii
.visible .entry _Z7abT_gpuPKfS0_Pfiii(
	.param .u64 .ptr .align 1 _Z7abT_gpuPKfS0_Pfiii_param_0,
	.param .u64 .ptr .align 1 _Z7abT_gpuPKfS0_Pfiii_param_1,
	.param .u64 .ptr .align 1 _Z7abT_gpuPKfS0_Pfiii_param_2,
	.param .u32 _Z7abT_gpuPKfS0_Pfiii_param_3,
	.param .u32 _Z7abT_gpuPKfS0_Pfiii_param_4,
	.param .u32 _Z7abT_gpuPKfS0_Pfiii_param_5
)
{
	.reg .pred 	%p<25>;
	.reg .b32 	%r<77>;
	.reg .b32 	%f<114>;
	.reg .b64 	%rd<76>;

	ld.param.u64 	%rd14, [_Z7abT_gpuPKfS0_Pfiii_param_0];
	ld.param.u64 	%rd15, [_Z7abT_gpuPKfS0_Pfiii_param_1];
	ld.param.u64 	%rd16, [_Z7abT_gpuPKfS0_Pfiii_param_2];
	ld.param.u32 	%r34, [_Z7abT_gpuPKfS0_Pfiii_param_3];
	ld.param.u32 	%r35, [_Z7abT_gpuPKfS0_Pfiii_param_4];
	ld.param.u32 	%r36, [_Z7abT_gpuPKfS0_Pfiii_param_5];
	cvta.to.global.u64 	%rd1, %rd15;
	cvta.to.global.u64 	%rd2, %rd14;
	cvta.to.global.u64 	%rd3, %rd16;
	min.s32 	%r37, %r34, %r35;
	setp.gt.s32 	%p1, %r37, 0;
	setp.lt.s32 	%p2, %r37, 1;
	@%p2 bra 	$L__BB1_14;
	and.b32  	%r1, %r35, 7;
	add.s32 	%r2, %r1, -1;
	and.b32  	%r3, %r35, 3;
	and.b32  	%r4, %r35, 2147483640;
	and.b32  	%r5, %r35, 1;
	mov.b32 	%r66, 0;
$L__BB1_2:
	setp.lt.u32 	%p3, %r35, 8;
	mul.lo.s32 	%r7, %r66, %r35;
	mov.b32 	%r69, 0;
	@%p3 bra 	$L__BB1_5;
	mov.b32 	%r67, 0;
$L__BB1_4:
	.pragma "nounroll";
	add.s32 	%r41, %r67, %r7;
	mul.wide.u32 	%rd17, %r41, 4;
	add.s64 	%rd18, %rd3, %rd17;
	mov.b32 	%r42, 0;
	st.global.u32 	[%rd18], %r42;
	st.global.u32 	[%rd18+4], %r42;
	st.global.u32 	[%rd18+8], %r42;
	st.global.u32 	[%rd18+12], %r42;
	st.global.u32 	[%rd18+16], %r42;
	st.global.u32 	[%rd18+20], %r42;
	st.global.u32 	[%rd18+24], %r42;
	st.global.u32 	[%rd18+28], %r42;
	add.s32 	%r67, %r67, 8;
	setp.eq.s32 	%p4, %r67, %r4;
	mov.u32 	%r69, %r4;
	@%p4 bra 	$L__BB1_5;
	bra.uni 	$L__BB1_4;
$L__BB1_5:
	setp.eq.s32 	%p5, %r1, 0;
	@%p5 bra 	$L__BB1_13;
	setp.lt.u32 	%p6, %r2, 3;
	@%p6 bra 	$L__BB1_8;
	add.s32 	%r43, %r69, %r7;
	mul.wide.u32 	%rd19, %r43, 4;
	add.s64 	%rd20, %rd3, %rd19;
	mov.b32 	%r44, 0;
	st.global.u32 	[%rd20], %r44;
	cvt.u64.u32 	%rd21, %r7;
	cvt.u64.u32 	%rd22, %r69;
	add.s64 	%rd23, %rd22, %rd21;
	shl.b64 	%rd24, %rd23, 2;
	add.s64 	%rd25, %rd3, %rd24;
	st.global.u32 	[%rd25+4], %r44;
	st.global.u32 	[%rd25+8], %r44;
	st.global.u32 	[%rd25+12], %r44;
	add.s32 	%r69, %r69, 4;
$L__BB1_8:
	setp.eq.s32 	%p7, %r3, 0;
	@%p7 bra 	$L__BB1_13;
	setp.eq.s32 	%p8, %r3, 1;
	@%p8 bra 	$L__BB1_11;
	add.s32 	%r45, %r69, %r7;
	mul.wide.u32 	%rd26, %r45, 4;
	add.s64 	%rd27, %rd3, %rd26;
	mov.b32 	%r46, 0;
	st.global.u32 	[%rd27], %r46;
	cvt.u64.u32 	%rd28, %r7;
	cvt.u64.u32 	%rd29, %r69;
	add.s64 	%rd30, %rd29, %rd28;
	shl.b64 	%rd31, %rd30, 2;
	add.s64 	%rd32, %rd3, %rd31;
	st.global.u32 	[%rd32+4], %r46;
	add.s32 	%r69, %r69, 2;
$L__BB1_11:
	setp.eq.s32 	%p9, %r5, 0;
	@%p9 bra 	$L__BB1_13;
	add.s32 	%r47, %r69, %r7;
	mul.wide.u32 	%rd33, %r47, 4;
	add.s64 	%rd34, %rd3, %rd33;
	mov.b32 	%r48, 0;
	st.global.u32 	[%rd34], %r48;
$L__BB1_13:
	add.s32 	%r66, %r66, 1;
	setp.ne.s32 	%p10, %r66, %r34;
	@%p10 bra 	$L__BB1_2;
$L__BB1_14:
	setp.lt.s32 	%p11, %r36, 1;
	not.pred 	%p12, %p1;
	or.pred  	%p13, %p12, %p11;
	@%p13 bra 	$L__BB1_32;
	and.b32  	%r16, %r36, 15;
	and.b32  	%r17, %r36, 7;
	and.b32  	%r18, %r36, 2147483632;
	and.b32  	%r19, %r36, 3;
	mov.b32 	%r71, 0;
$L__BB1_16:
	mul.lo.s32 	%r21, %r71, %r35;
	mul.lo.s32 	%r51, %r71, %r36;
	cvt.u64.u32 	%rd4, %r51;
	mov.b32 	%r72, 0;
$L__BB1_17:
	setp.lt.u32 	%p14, %r36, 16;
	add.s32 	%r53, %r72, %r21;
	mul.wide.u32 	%rd35, %r53, 4;
	add.s64 	%rd5, %rd3, %rd35;
	mul.lo.s32 	%r23, %r72, %r36;
	ld.global.f32 	%f113, [%rd5];
	mov.b32 	%r75, 0;
	@%p14 bra 	$L__BB1_20;
	and.b32  	%r54, %r36, 2147483632;
	neg.s32 	%r73, %r54;
	shl.b64 	%rd36, %rd4, 2;
	add.s64 	%rd37, %rd2, %rd36;
	add.s64 	%rd75, %rd37, 32;
	mul.wide.u32 	%rd38, %r23, 4;
	add.s64 	%rd39, %rd1, %rd38;
	add.s64 	%rd74, %rd39, 32;
$L__BB1_19:
	.pragma "nounroll";
	ld.global.nc.f32 	%f17, [%rd75+-32];
	ld.global.nc.f32 	%f18, [%rd74+-32];
	fma.rn.f32 	%f19, %f17, %f18, %f113;
	ld.global.nc.f32 	%f20, [%rd75+-28];
	ld.global.nc.f32 	%f21, [%rd74+-28];
	fma.rn.f32 	%f22, %f20, %f21, %f19;
	ld.global.nc.f32 	%f23, [%rd75+-24];
	ld.global.nc.f32 	%f24, [%rd74+-24];
	fma.rn.f32 	%f25, %f23, %f24, %f22;
	ld.global.nc.f32 	%f26, [%rd75+-20];
	ld.global.nc.f32 	%f27, [%rd74+-20];
	fma.rn.f32 	%f28, %f26, %f27, %f25;
	ld.global.nc.f32 	%f29, [%rd75+-16];
	ld.global.nc.f32 	%f30, [%rd74+-16];
	fma.rn.f32 	%f31, %f29, %f30, %f28;
	ld.global.nc.f32 	%f32, [%rd75+-12];
	ld.global.nc.f32 	%f33, [%rd74+-12];
	fma.rn.f32 	%f34, %f32, %f33, %f31;
	ld.global.nc.f32 	%f35, [%rd75+-8];
	ld.global.nc.f32 	%f36, [%rd74+-8];
	fma.rn.f32 	%f37, %f35, %f36, %f34;
	ld.global.nc.f32 	%f38, [%rd75+-4];
	ld.global.nc.f32 	%f39, [%rd74+-4];
	fma.rn.f32 	%f40, %f38, %f39, %f37;
	ld.global.nc.f32 	%f41, [%rd75];
	ld.global.nc.f32 	%f42, [%rd74];
	fma.rn.f32 	%f43, %f41, %f42, %f40;
	ld.global.nc.f32 	%f44, [%rd75+4];
	ld.global.nc.f32 	%f45, [%rd74+4];
	fma.rn.f32 	%f46, %f44, %f45, %f43;
	ld.global.nc.f32 	%f47, [%rd75+8];
	ld.global.nc.f32 	%f48, [%rd74+8];
	fma.rn.f32 	%f49, %f47, %f48, %f46;
	ld.global.nc.f32 	%f50, [%rd75+12];
	ld.global.nc.f32 	%f51, [%rd74+12];
	fma.rn.f32 	%f52, %f50, %f51, %f49;
	ld.global.nc.f32 	%f53, [%rd75+16];
	ld.global.nc.f32 	%f54, [%rd74+16];
	fma.rn.f32 	%f55, %f53, %f54, %f52;
	ld.global.nc.f32 	%f56, [%rd75+20];
	ld.global.nc.f32 	%f57, [%rd74+20];
	fma.rn.f32 	%f58, %f56, %f57, %f55;
	ld.global.nc.f32 	%f59, [%rd75+24];
	ld.global.nc.f32 	%f60, [%rd74+24];
	fma.rn.f32 	%f61, %f59, %f60, %f58;
	ld.global.nc.f32 	%f62, [%rd75+28];
	ld.global.nc.f32 	%f63, [%rd74+28];
	fma.rn.f32 	%f113, %f62, %f63, %f61;
	add.s32 	%r73, %r73, 16;
	add.s64 	%rd75, %rd75, 64;
	add.s64 	%rd74, %rd74, 64;
	setp.ne.s32 	%p15, %r73, 0;
	mov.u32 	%r75, %r18;
	@%p15 bra 	$L__BB1_19;
$L__BB1_20:
	setp.eq.s32 	%p16, %r16, 0;
	@%p16 bra 	$L__BB1_30;
	add.s32 	%r55, %r16, -1;
	setp.lt.u32 	%p17, %r55, 7;
	@%p17 bra 	$L__BB1_23;
	cvt.u32.u64 	%r56, %rd4;
	add.s32 	%r57, %r75, %r56;
	mul.wide.u32 	%rd40, %r57, 4;
	add.s64 	%rd41, %rd2, %rd40;
	ld.global.nc.f32 	%f65, [%rd41];
	add.s32 	%r58, %r75, %r23;
	mul.wide.u32 	%rd42, %r58, 4;
	add.s64 	%rd43, %rd1, %rd42;
	ld.global.nc.f32 	%f66, [%rd43];
	fma.rn.f32 	%f67, %f65, %f66, %f113;
	cvt.u64.u32 	%rd44, %r75;
	add.s64 	%rd45, %rd44, %rd4;
	shl.b64 	%rd46, %rd45, 2;
	add.s64 	%rd47, %rd2, %rd46;
	ld.global.nc.f32 	%f68, [%rd47+4];
	cvt.u64.u32 	%rd48, %r23;
	add.s64 	%rd49, %rd44, %rd48;
	shl.b64 	%rd50, %rd49, 2;
	add.s64 	%rd51, %rd1, %rd50;
	ld.global.nc.f32 	%f69, [%rd51+4];
	fma.rn.f32 	%f70, %f68, %f69, %f67;
	ld.global.nc.f32 	%f71, [%rd47+8];
	ld.global.nc.f32 	%f72, [%rd51+8];
	fma.rn.f32 	%f73, %f71, %f72, %f70;
	ld.global.nc.f32 	%f74, [%rd47+12];
	ld.global.nc.f32 	%f75, [%rd51+12];
	fma.rn.f32 	%f76, %f74, %f75, %f73;
	ld.global.nc.f32 	%f77, [%rd47+16];
	ld.global.nc.f32 	%f78, [%rd51+16];
	fma.rn.f32 	%f79, %f77, %f78, %f76;
	ld.global.nc.f32 	%f80, [%rd47+20];
	ld.global.nc.f32 	%f81, [%rd51+20];
	fma.rn.f32 	%f82, %f80, %f81, %f79;
	ld.global.nc.f32 	%f83, [%rd47+24];
	ld.global.nc.f32 	%f84, [%rd51+24];
	fma.rn.f32 	%f85, %f83, %f84, %f82;
	ld.global.nc.f32 	%f86, [%rd47+28];
	ld.global.nc.f32 	%f87, [%rd51+28];
	fma.rn.f32 	%f113, %f86, %f87, %f85;
	add.s32 	%r75, %r75, 8;
$L__BB1_23:
	setp.eq.s32 	%p18, %r17, 0;
	@%p18 bra 	$L__BB1_30;
	add.s32 	%r59, %r17, -1;
	setp.lt.u32 	%p19, %r59, 3;
	@%p19 bra 	$L__BB1_26;
	cvt.u32.u64 	%r60, %rd4;
	add.s32 	%r61, %r75, %r60;
	mul.wide.u32 	%rd52, %r61, 4;
	add.s64 	%rd53, %rd2, %rd52;
	ld.global.nc.f32 	%f89, [%rd53];
	add.s32 	%r62, %r75, %r23;
	mul.wide.u32 	%rd54, %r62, 4;
	add.s64 	%rd55, %rd1, %rd54;
	ld.global.nc.f32 	%f90, [%rd55];
	fma.rn.f32 	%f91, %f89, %f90, %f113;
	cvt.u64.u32 	%rd56, %r75;
	add.s64 	%rd57, %rd56, %rd4;
	shl.b64 	%rd58, %rd57, 2;
	add.s64 	%rd59, %rd2, %rd58;
	ld.global.nc.f32 	%f92, [%rd59+4];
	cvt.u64.u32 	%rd60, %r23;
	add.s64 	%rd61, %rd56, %rd60;
	shl.b64 	%rd62, %rd61, 2;
	add.s64 	%rd63, %rd1, %rd62;
	ld.global.nc.f32 	%f93, [%rd63+4];
	fma.rn.f32 	%f94, %f92, %f93, %f91;
	ld.global.nc.f32 	%f95, [%rd59+8];
	ld.global.nc.f32 	%f96, [%rd63+8];
	fma.rn.f32 	%f97, %f95, %f96, %f94;
	ld.global.nc.f32 	%f98, [%rd59+12];
	ld.global.nc.f32 	%f99, [%rd63+12];
	fma.rn.f32 	%f113, %f98, %f99, %f97;
	add.s32 	%r75, %r75, 4;
$L__BB1_26:
	setp.eq.s32 	%p20, %r19, 0;
	@%p20 bra 	$L__BB1_30;
	cvt.u32.u64 	%r63, %rd4;
	setp.eq.s32 	%p21, %r19, 1;
	add.s32 	%r64, %r75, %r63;
	mul.wide.u32 	%rd64, %r64, 4;
	add.s64 	%rd65, %rd2, %rd64;
	ld.global.nc.f32 	%f100, [%rd65];
	add.s32 	%r65, %r75, %r23;
	mul.wide.u32 	%rd66, %r65, 4;
	add.s64 	%rd67, %rd1, %rd66;
	ld.global.nc.f32 	%f101, [%rd67];
	fma.rn.f32 	%f113, %f100, %f101, %f113;
	@%p21 bra 	$L__BB1_30;
	setp.eq.s32 	%p22, %r19, 2;
	cvt.u64.u32 	%rd68, %r75;
	add.s64 	%rd69, %rd68, %rd4;
	shl.b64 	%rd70, %rd69, 2;
	add.s64 	%rd12, %rd2, %rd70;
	ld.global.nc.f32 	%f102, [%rd12+4];
	cvt.u64.u32 	%rd71, %r23;
	add.s64 	%rd72, %rd68, %rd71;
	shl.b64 	%rd73, %rd72, 2;
	add.s64 	%rd13, %rd1, %rd73;
	ld.global.nc.f32 	%f103, [%rd13+4];
	fma.rn.f32 	%f113, %f102, %f103, %f113;
	@%p22 bra 	$L__BB1_30;
	ld.global.nc.f32 	%f104, [%rd12+8];
	ld.global.nc.f32 	%f105, [%rd13+8];
	fma.rn.f32 	%f113, %f104, %f105, %f113;
$L__BB1_30:
	st.global.f32 	[%rd5], %f113;
	add.s32 	%r72, %r72, 1;
	setp.ne.s32 	%p23, %r72, %r35;
	@%p23 bra 	$L__BB1_17;
	add.s32 	%r71, %r71, 1;
	setp.ne.s32 	%p24, %r71, %r34;
	@%p24 bra 	$L__BB1_16;
$L__BB1_32:
	ret;

}
	// .globl	_Z7aTb_gpuPKfS0_Pfiii
.visible .entry _Z7aTb_gpuPKfS0_Pfiii(
	.param .u64 .ptr .align 1 _Z7aTb_gpuPKfS0_Pfiii_param_0,
	.param .u64 .ptr .align 1 _Z7aTb_gpuPKfS0_Pfiii_param_1,
	.param .u64 .ptr .align 1 _Z7aTb_gpuPKfS0_Pfiii_param_2,
	.param .u32 _Z7aTb_gpuPKfS0_Pfiii_param_3,
	.param .u32 _Z7aTb_gpuPKfS0_Pfiii_param_4,
	.param .u32 _Z7aTb_gpuPKfS0_Pfiii_param_5
)
{
	.reg .pred 	%p<23>;
	.reg .b32 	%r<148>;
	.reg .b32 	%f<66>;
	.reg .b64 	%rd<95>;

	ld.param.u64 	%rd13, [_Z7aTb_gpuPKfS0_Pfiii_param_0];
	ld.param.u64 	%rd14, [_Z7aTb_gpuPKfS0_Pfiii_param_1];
	ld.param.u64 	%rd15, [_Z7aTb_gpuPKfS0_Pfiii_param_2];
	ld.param.u32 	%r88, [_Z7aTb_gpuPKfS0_Pfiii_param_3];
	ld.param.u32 	%r89, [_Z7aTb_gpuPKfS0_Pfiii_param_4];
	ld.param.u32 	%r90, [_Z7aTb_gpuPKfS0_Pfiii_param_5];
	cvta.to.global.u64 	%rd1, %rd14;
	cvta.to.global.u64 	%rd2, %rd13;
	cvta.to.global.u64 	%rd3, %rd15;
	min.s32 	%r91, %r88, %r89;
	setp.gt.s32 	%p1, %r91, 0;
	setp.lt.s32 	%p2, %r91, 1;
	@%p2 bra 	$L__BB2_14;
	and.b32  	%r1, %r89, 7;
	add.s32 	%r2, %r1, -1;
	and.b32  	%r3, %r89, 3;
	and.b32  	%r4, %r89, 2147483640;
	and.b32  	%r5, %r89, 1;
	mov.b32 	%r123, 0;
$L__BB2_2:
	setp.lt.u32 	%p3, %r89, 8;
	mul.lo.s32 	%r7, %r123, %r89;
	mov.b32 	%r126, 0;
	@%p3 bra 	$L__BB2_5;
	mov.b32 	%r124, 0;
$L__BB2_4:
	.pragma "nounroll";
	add.s32 	%r95, %r124, %r7;
	mul.wide.u32 	%rd16, %r95, 4;
	add.s64 	%rd17, %rd3, %rd16;
	mov.b32 	%r96, 0;
	st.global.u32 	[%rd17], %r96;
	st.global.u32 	[%rd17+4], %r96;
	st.global.u32 	[%rd17+8], %r96;
	st.global.u32 	[%rd17+12], %r96;
	st.global.u32 	[%rd17+16], %r96;
	st.global.u32 	[%rd17+20], %r96;
	st.global.u32 	[%rd17+24], %r96;
	st.global.u32 	[%rd17+28], %r96;
	add.s32 	%r124, %r124, 8;
	setp.eq.s32 	%p4, %r124, %r4;
	mov.u32 	%r126, %r4;
	@%p4 bra 	$L__BB2_5;
	bra.uni 	$L__BB2_4;
$L__BB2_5:
	setp.eq.s32 	%p5, %r1, 0;
	@%p5 bra 	$L__BB2_13;
	setp.lt.u32 	%p6, %r2, 3;
	@%p6 bra 	$L__BB2_8;
	add.s32 	%r97, %r126, %r7;
	mul.wide.u32 	%rd18, %r97, 4;
	add.s64 	%rd19, %rd3, %rd18;
	mov.b32 	%r98, 0;
	st.global.u32 	[%rd19], %r98;
	cvt.u64.u32 	%rd20, %r7;
	cvt.u64.u32 	%rd21, %r126;
	add.s64 	%rd22, %rd21, %rd20;
	shl.b64 	%rd23, %rd22, 2;
	add.s64 	%rd24, %rd3, %rd23;
	st.global.u32 	[%rd24+4], %r98;
	st.global.u32 	[%rd24+8], %r98;
	st.global.u32 	[%rd24+12], %r98;
	add.s32 	%r126, %r126, 4;
$L__BB2_8:
	setp.eq.s32 	%p7, %r3, 0;
	@%p7 bra 	$L__BB2_13;
	setp.eq.s32 	%p8, %r3, 1;
	@%p8 bra 	$L__BB2_11;
	add.s32 	%r99, %r126, %r7;
	mul.wide.u32 	%rd25, %r99, 4;
	add.s64 	%rd26, %rd3, %rd25;
	mov.b32 	%r100, 0;
	st.global.u32 	[%rd26], %r100;
	cvt.u64.u32 	%rd27, %r7;
	cvt.u64.u32 	%rd28, %r126;
	add.s64 	%rd29, %rd28, %rd27;
	shl.b64 	%rd30, %rd29, 2;
	add.s64 	%rd31, %rd3, %rd30;
	st.global.u32 	[%rd31+4], %r100;
	add.s32 	%r126, %r126, 2;
$L__BB2_11:
	setp.eq.s32 	%p9, %r5, 0;
	@%p9 bra 	$L__BB2_13;
	add.s32 	%r101, %r126, %r7;
	mul.wide.u32 	%rd32, %r101, 4;
	add.s64 	%rd33, %rd3, %rd32;
	mov.b32 	%r102, 0;
	st.global.u32 	[%rd33], %r102;
$L__BB2_13:
	add.s32 	%r123, %r123, 1;
	setp.ne.s32 	%p10, %r123, %r88;
	@%p10 bra 	$L__BB2_2;
$L__BB2_14:
	setp.lt.s32 	%p11, %r90, 1;
	not.pred 	%p12, %p1;
	or.pred  	%p13, %p12, %p11;
	@%p13 bra 	$L__BB2_30;
	and.b32  	%r16, %r90, 7;
	and.b32  	%r17, %r90, 3;
	and.b32  	%r18, %r90, 2147483640;
	and.b32  	%r19, %r90, 1;
	neg.s32 	%r20, %r18;
	shl.b32 	%r21, %r89, 3;
	shl.b32 	%r22, %r89, 1;
	mul.lo.s32 	%r23, %r89, 3;
	shl.b32 	%r24, %r89, 2;
	mul.lo.s32 	%r25, %r89, 5;
	mul.lo.s32 	%r26, %r89, 6;
	mul.lo.s32 	%r27, %r89, 7;
	mul.wide.u32 	%rd4, %r21, 4;
	shl.b32 	%r28, %r88, 3;
	shl.b32 	%r29, %r88, 1;
	mul.lo.s32 	%r30, %r88, 3;
	mul.lo.s32 	%r31, %r88, 5;
	mul.lo.s32 	%r32, %r88, 6;
	mul.lo.s32 	%r33, %r88, 7;
	mul.wide.u32 	%rd5, %r28, 4;
	mov.b32 	%r128, 0;
$L__BB2_16:
	mul.lo.s32 	%r35, %r128, %r89;
	add.s32 	%r36, %r88, %r128;
	mul.wide.u32 	%rd34, %r128, 4;
	add.s64 	%rd6, %rd2, %rd34;
	mov.b32 	%r129, 0;
	add.s32 	%r38, %r31, %r128;
	add.s32 	%r39, %r32, %r128;
	add.s32 	%r40, %r29, %r128;
	add.s32 	%r41, %r30, %r128;
	add.s32 	%r43, %r33, %r128;
$L__BB2_17:
	setp.lt.u32 	%p14, %r90, 8;
	add.s32 	%r106, %r129, %r35;
	mul.wide.u32 	%rd35, %r106, 4;
	add.s64 	%rd7, %rd3, %rd35;
	ld.global.f32 	%f65, [%rd7];
	mov.b32 	%r146, 0;
	@%p14 bra 	$L__BB2_20;
	shl.b32 	%r107, %r88, 2;
	add.s32 	%r133, %r107, %r128;
	add.s32 	%r143, %r89, %r129;
	add.s32 	%r142, %r22, %r129;
	add.s32 	%r141, %r23, %r129;
	add.s32 	%r140, %r24, %r129;
	add.s32 	%r139, %r25, %r129;
	add.s32 	%r138, %r26, %r129;
	add.s32 	%r137, %r27, %r129;
	mul.wide.u32 	%rd36, %r129, 4;
	add.s64 	%rd94, %rd1, %rd36;
	mov.u64 	%rd93, %rd6;
	mov.u32 	%r130, %r43;
	mov.u32 	%r131, %r39;
	mov.u32 	%r132, %r38;
	mov.u32 	%r134, %r41;
	mov.u32 	%r135, %r40;
	mov.u32 	%r136, %r36;
	mov.u32 	%r144, %r20;
$L__BB2_19:
	.pragma "nounroll";
	ld.global.nc.f32 	%f15, [%rd93];
	ld.global.nc.f32 	%f16, [%rd94];
	fma.rn.f32 	%f17, %f15, %f16, %f65;
	mul.wide.u32 	%rd37, %r136, 4;
	add.s64 	%rd38, %rd2, %rd37;
	ld.global.nc.f32 	%f18, [%rd38];
	mul.wide.u32 	%rd39, %r143, 4;
	add.s64 	%rd40, %rd1, %rd39;
	ld.global.nc.f32 	%f19, [%rd40];
	fma.rn.f32 	%f20, %f18, %f19, %f17;
	mul.wide.u32 	%rd41, %r135, 4;
	add.s64 	%rd42, %rd2, %rd41;
	ld.global.nc.f32 	%f21, [%rd42];
	mul.wide.u32 	%rd43, %r142, 4;
	add.s64 	%rd44, %rd1, %rd43;
	ld.global.nc.f32 	%f22, [%rd44];
	fma.rn.f32 	%f23, %f21, %f22, %f20;
	mul.wide.u32 	%rd45, %r134, 4;
	add.s64 	%rd46, %rd2, %rd45;
	ld.global.nc.f32 	%f24, [%rd46];
	mul.wide.u32 	%rd47, %r141, 4;
	add.s64 	%rd48, %rd1, %rd47;
	ld.global.nc.f32 	%f25, [%rd48];
	fma.rn.f32 	%f26, %f24, %f25, %f23;
	mul.wide.u32 	%rd49, %r133, 4;
	add.s64 	%rd50, %rd2, %rd49;
	ld.global.nc.f32 	%f27, [%rd50];
	mul.wide.u32 	%rd51, %r140, 4;
	add.s64 	%rd52, %rd1, %rd51;
	ld.global.nc.f32 	%f28, [%rd52];
	fma.rn.f32 	%f29, %f27, %f28, %f26;
	mul.wide.u32 	%rd53, %r132, 4;
	add.s64 	%rd54, %rd2, %rd53;
	ld.global.nc.f32 	%f30, [%rd54];
	mul.wide.u32 	%rd55, %r139, 4;
	add.s64 	%rd56, %rd1, %rd55;
	ld.global.nc.f32 	%f31, [%rd56];
	fma.rn.f32 	%f32, %f30, %f31, %f29;
	mul.wide.u32 	%rd57, %r131, 4;
	add.s64 	%rd58, %rd2, %rd57;
	ld.global.nc.f32 	%f33, [%rd58];
	mul.wide.u32 	%rd59, %r138, 4;
	add.s64 	%rd60, %rd1, %rd59;
	ld.global.nc.f32 	%f34, [%rd60];
	fma.rn.f32 	%f35, %f33, %f34, %f32;
	mul.wide.u32 	%rd61, %r130, 4;
	add.s64 	%rd62, %rd2, %rd61;
	ld.global.nc.f32 	%f36, [%rd62];
	mul.wide.u32 	%rd63, %r137, 4;
	add.s64 	%rd64, %rd1, %rd63;
	ld.global.nc.f32 	%f37, [%rd64];
	fma.rn.f32 	%f65, %f36, %f37, %f35;
	add.s32 	%r144, %r144, 8;
	add.s32 	%r143, %r143, %r21;
	add.s32 	%r142, %r142, %r21;
	add.s32 	%r141, %r141, %r21;
	add.s32 	%r140, %r140, %r21;
	add.s32 	%r139, %r139, %r21;
	add.s32 	%r138, %r138, %r21;
	add.s32 	%r137, %r137, %r21;
	add.s64 	%rd94, %rd94, %rd4;
	add.s32 	%r136, %r136, %r28;
	add.s32 	%r135, %r135, %r28;
	add.s32 	%r134, %r134, %r28;
	add.s32 	%r133, %r133, %r28;
	add.s32 	%r132, %r132, %r28;
	add.s32 	%r131, %r131, %r28;
	add.s32 	%r130, %r130, %r28;
	add.s64 	%rd93, %rd93, %rd5;
	setp.ne.s32 	%p15, %r144, 0;
	mov.u32 	%r146, %r18;
	@%p15 bra 	$L__BB2_19;
$L__BB2_20:
	setp.eq.s32 	%p16, %r16, 0;
	@%p16 bra 	$L__BB2_28;
	add.s32 	%r108, %r16, -1;
	setp.lt.u32 	%p17, %r108, 3;
	@%p17 bra 	$L__BB2_23;
	mad.lo.s32 	%r109, %r146, %r88, %r128;
	mul.wide.u32 	%rd65, %r109, 4;
	add.s64 	%rd66, %rd2, %rd65;
	ld.global.nc.f32 	%f39, [%rd66];
	mad.lo.s32 	%r110, %r146, %r89, %r129;
	mul.wide.u32 	%rd67, %r110, 4;
	add.s64 	%rd68, %rd1, %rd67;
	ld.global.nc.f32 	%f40, [%rd68];
	fma.rn.f32 	%f41, %f39, %f40, %f65;
	add.s32 	%r111, %r109, %r88;
	mul.wide.u32 	%rd69, %r111, 4;
	add.s64 	%rd70, %rd2, %rd69;
	ld.global.nc.f32 	%f42, [%rd70];
	add.s32 	%r112, %r110, %r89;
	mul.wide.u32 	%rd71, %r112, 4;
	add.s64 	%rd72, %rd1, %rd71;
	ld.global.nc.f32 	%f43, [%rd72];
	fma.rn.f32 	%f44, %f42, %f43, %f41;
	add.s32 	%r113, %r111, %r88;
	mul.wide.u32 	%rd73, %r113, 4;
	add.s64 	%rd74, %rd2, %rd73;
	ld.global.nc.f32 	%f45, [%rd74];
	add.s32 	%r114, %r112, %r89;
	mul.wide.u32 	%rd75, %r114, 4;
	add.s64 	%rd76, %rd1, %rd75;
	ld.global.nc.f32 	%f46, [%rd76];
	fma.rn.f32 	%f47, %f45, %f46, %f44;
	add.s32 	%r115, %r113, %r88;
	mul.wide.u32 	%rd77, %r115, 4;
	add.s64 	%rd78, %rd2, %rd77;
	ld.global.nc.f32 	%f48, [%rd78];
	add.s32 	%r116, %r114, %r89;
	mul.wide.u32 	%rd79, %r116, 4;
	add.s64 	%rd80, %rd1, %rd79;
	ld.global.nc.f32 	%f49, [%rd80];
	fma.rn.f32 	%f65, %f48, %f49, %f47;
	add.s32 	%r146, %r146, 4;
$L__BB2_23:
	setp.eq.s32 	%p18, %r17, 0;
	@%p18 bra 	$L__BB2_28;
	setp.eq.s32 	%p19, %r17, 1;
	@%p19 bra 	$L__BB2_26;
	mad.lo.s32 	%r117, %r146, %r88, %r128;
	mul.wide.u32 	%rd81, %r117, 4;
	add.s64 	%rd82, %rd2, %rd81;
	ld.global.nc.f32 	%f51, [%rd82];
	mad.lo.s32 	%r118, %r146, %r89, %r129;
	mul.wide.u32 	%rd83, %r118, 4;
	add.s64 	%rd84, %rd1, %rd83;
	ld.global.nc.f32 	%f52, [%rd84];
	fma.rn.f32 	%f53, %f51, %f52, %f65;
	add.s32 	%r119, %r117, %r88;
	mul.wide.u32 	%rd85, %r119, 4;
	add.s64 	%rd86, %rd2, %rd85;
	ld.global.nc.f32 	%f54, [%rd86];
	add.s32 	%r120, %r118, %r89;
	mul.wide.u32 	%rd87, %r120, 4;
	add.s64 	%rd88, %rd1, %rd87;
	ld.global.nc.f32 	%f55, [%rd88];
	fma.rn.f32 	%f65, %f54, %f55, %f53;
	add.s32 	%r146, %r146, 2;
$L__BB2_26:
	setp.eq.s32 	%p20, %r19, 0;
	@%p20 bra 	$L__BB2_28;
	mad.lo.s32 	%r121, %r146, %r88, %r128;
	mul.wide.u32 	%rd89, %r121, 4;
	add.s64 	%rd90, %rd2, %rd89;
	ld.global.nc.f32 	%f56, [%rd90];
	mad.lo.s32 	%r122, %r146, %r89, %r129;
	mul.wide.u32 	%rd91, %r122, 4;
	add.s64 	%rd92, %rd1, %rd91;
	ld.global.nc.f32 	%f57, [%rd92];
	fma.rn.f32 	%f65, %f56, %f57, %f65;
$L__BB2_28:
	st.global.f32 	[%rd7], %f65;
	add.s32 	%r129, %r129, 1;
	setp.ne.s32 	%p21, %r129, %r89;
	@%p21 bra 	$L__BB2_17;
	add.s32 	%r128, %r128, 1;
	setp.ne.s32 	%p22, %r128, %r88;
	@%p22 bra 	$L__BB2_16;
$L__BB2_30:
	ret;

}
	// .globl	_Z8aTbT_gpuPKfS0_Pfiii
.visible .entry _Z8aTbT_gpuPKfS0_Pfiii(
	.param .u64 .ptr .align 1 _Z8aTbT_gpuPKfS0_Pfiii_param_0,
	.param .u64 .ptr .align 1 _Z8aTbT_gpuPKfS0_Pfiii_param_1,
	.param .u64 .ptr .align 1 _Z8aTbT_gpuPKfS0_Pfiii_param_2,
	.param .u32 _Z8aTbT_gpuPKfS0_Pfiii_param_3,
	.param .u32 _Z8aTbT_gpuPKfS0_Pfiii_param_4,
	.param .u32 _Z8aTbT_gpuPKfS0_Pfiii_param_5
)
{
	.reg .pred 	%p<23>;
	.reg .b32 	%r<109>;
	.reg .b32 	%f<66>;
	.reg .b64 	%rd<83>;

	ld.param.u64 	%rd12, [_Z8aTbT_gpuPKfS0_Pfiii_param_0];
	ld.param.u64 	%rd13, [_Z8aTbT_gpuPKfS0_Pfiii_param_1];
	ld.param.u64 	%rd14, [_Z8aTbT_gpuPKfS0_Pfiii_param_2];
	ld.param.u32 	%r61, [_Z8aTbT_gpuPKfS0_Pfiii_param_3];
	ld.param.u32 	%r62, [_Z8aTbT_gpuPKfS0_Pfiii_param_4];
	ld.param.u32 	%r63, [_Z8aTbT_gpuPKfS0_Pfiii_param_5];
	cvta.to.global.u64 	%rd1, %rd13;
	cvta.to.global.u64 	%rd2, %rd12;
	cvta.to.global.u64 	%rd3, %rd14;
	min.s32 	%r64, %r61, %r62;
	setp.gt.s32 	%p1, %r64, 0;
	setp.lt.s32 	%p2, %r64, 1;
	@%p2 bra 	$L__BB3_14;
	and.b32  	%r1, %r62, 7;
	add.s32 	%r2, %r1, -1;
	and.b32  	%r3, %r62, 3;
	and.b32  	%r4, %r62, 2147483640;
	and.b32  	%r5, %r62, 1;
	mov.b32 	%r91, 0;
$L__BB3_2:
	setp.lt.u32 	%p3, %r62, 8;
	mul.lo.s32 	%r7, %r91, %r62;
	mov.b32 	%r94, 0;
	@%p3 bra 	$L__BB3_5;
	mov.b32 	%r92, 0;
$L__BB3_4:
	.pragma "nounroll";
	add.s32 	%r68, %r92, %r7;
	mul.wide.u32 	%rd15, %r68, 4;
	add.s64 	%rd16, %rd3, %rd15;
	mov.b32 	%r69, 0;
	st.global.u32 	[%rd16], %r69;
	st.global.u32 	[%rd16+4], %r69;
	st.global.u32 	[%rd16+8], %r69;
	st.global.u32 	[%rd16+12], %r69;
	st.global.u32 	[%rd16+16], %r69;
	st.global.u32 	[%rd16+20], %r69;
	st.global.u32 	[%rd16+24], %r69;
	st.global.u32 	[%rd16+28], %r69;
	add.s32 	%r92, %r92, 8;
	setp.eq.s32 	%p4, %r92, %r4;
	mov.u32 	%r94, %r4;
	@%p4 bra 	$L__BB3_5;
	bra.uni 	$L__BB3_4;
$L__BB3_5:
	setp.eq.s32 	%p5, %r1, 0;
	@%p5 bra 	$L__BB3_13;
	setp.lt.u32 	%p6, %r2, 3;
	@%p6 bra 	$L__BB3_8;
	add.s32 	%r70, %r94, %r7;
	mul.wide.u32 	%rd17, %r70, 4;
	add.s64 	%rd18, %rd3, %rd17;
	mov.b32 	%r71, 0;
	st.global.u32 	[%rd18], %r71;
	cvt.u64.u32 	%rd19, %r7;
	cvt.u64.u32 	%rd20, %r94;
	add.s64 	%rd21, %rd20, %rd19;
	shl.b64 	%rd22, %rd21, 2;
	add.s64 	%rd23, %rd3, %rd22;
	st.global.u32 	[%rd23+4], %r71;
	st.global.u32 	[%rd23+8], %r71;
	st.global.u32 	[%rd23+12], %r71;
	add.s32 	%r94, %r94, 4;
$L__BB3_8:
	setp.eq.s32 	%p7, %r3, 0;
	@%p7 bra 	$L__BB3_13;
	setp.eq.s32 	%p8, %r3, 1;
	@%p8 bra 	$L__BB3_11;
	add.s32 	%r72, %r94, %r7;
	mul.wide.u32 	%rd24, %r72, 4;
	add.s64 	%rd25, %rd3, %rd24;
	mov.b32 	%r73, 0;
	st.global.u32 	[%rd25], %r73;
	cvt.u64.u32 	%rd26, %r7;
	cvt.u64.u32 	%rd27, %r94;
	add.s64 	%rd28, %rd27, %rd26;
	shl.b64 	%rd29, %rd28, 2;
	add.s64 	%rd30, %rd3, %rd29;
	st.global.u32 	[%rd30+4], %r73;
	add.s32 	%r94, %r94, 2;
$L__BB3_11:
	setp.eq.s32 	%p9, %r5, 0;
	@%p9 bra 	$L__BB3_13;
	add.s32 	%r74, %r94, %r7;
	mul.wide.u32 	%rd31, %r74, 4;
	add.s64 	%rd32, %rd3, %rd31;
	mov.b32 	%r75, 0;
	st.global.u32 	[%rd32], %r75;
$L__BB3_13:
	add.s32 	%r91, %r91, 1;
	setp.ne.s32 	%p10, %r91, %r61;
	@%p10 bra 	$L__BB3_2;
$L__BB3_14:
	setp.lt.s32 	%p11, %r63, 1;
	not.pred 	%p12, %p1;
	or.pred  	%p13, %p12, %p11;
	@%p13 bra 	$L__BB3_30;
	and.b32  	%r16, %r63, 7;
	and.b32  	%r17, %r63, 3;
	and.b32  	%r18, %r63, 2147483640;
	and.b32  	%r19, %r63, 1;
	neg.s32 	%r20, %r18;
	shl.b32 	%r21, %r61, 3;
	mul.wide.u32 	%rd4, %r21, 4;
	mul.lo.s32 	%r22, %r61, 6;
	mul.lo.s32 	%r23, %r61, 5;
	shl.b32 	%r24, %r61, 2;
	mul.lo.s32 	%r25, %r61, 3;
	shl.b32 	%r26, %r61, 1;
	mov.b32 	%r96, 0;
$L__BB3_16:
	mul.lo.s32 	%r28, %r96, %r62;
	mul.wide.u32 	%rd33, %r96, 4;
	add.s64 	%rd5, %rd2, %rd33;
	add.s32 	%r29, %r61, %r96;
	mov.b32 	%r97, 0;
	add.s32 	%r32, %r24, %r96;
	add.s32 	%r33, %r25, %r96;
	add.s32 	%r34, %r22, %r96;
	add.s32 	%r36, %r23, %r96;
	add.s32 	%r37, %r26, %r96;
$L__BB3_17:
	setp.lt.u32 	%p14, %r63, 8;
	add.s32 	%r79, %r97, %r28;
	mul.wide.u32 	%rd34, %r79, 4;
	add.s64 	%rd6, %rd3, %rd34;
	mul.lo.s32 	%r31, %r97, %r63;
	ld.global.f32 	%f65, [%rd6];
	mov.b32 	%r107, 0;
	@%p14 bra 	$L__BB3_20;
	mad.lo.s32 	%r104, %r61, 7, %r96;
	mul.wide.u32 	%rd35, %r31, 4;
	add.s64 	%rd36, %rd1, %rd35;
	add.s64 	%rd81, %rd36, 16;
	mov.u32 	%r98, %r29;
	mov.u32 	%r99, %r37;
	mov.u32 	%r100, %r33;
	mov.u32 	%r101, %r32;
	mov.u32 	%r102, %r36;
	mov.u32 	%r103, %r34;
	mov.u64 	%rd82, %rd5;
	mov.u32 	%r105, %r20;
$L__BB3_19:
	.pragma "nounroll";
	ld.global.nc.f32 	%f15, [%rd82];
	ld.global.nc.f32 	%f16, [%rd81+-16];
	fma.rn.f32 	%f17, %f15, %f16, %f65;
	mul.wide.u32 	%rd37, %r98, 4;
	add.s64 	%rd38, %rd2, %rd37;
	ld.global.nc.f32 	%f18, [%rd38];
	ld.global.nc.f32 	%f19, [%rd81+-12];
	fma.rn.f32 	%f20, %f18, %f19, %f17;
	mul.wide.u32 	%rd39, %r99, 4;
	add.s64 	%rd40, %rd2, %rd39;
	ld.global.nc.f32 	%f21, [%rd40];
	ld.global.nc.f32 	%f22, [%rd81+-8];
	fma.rn.f32 	%f23, %f21, %f22, %f20;
	mul.wide.u32 	%rd41, %r100, 4;
	add.s64 	%rd42, %rd2, %rd41;
	ld.global.nc.f32 	%f24, [%rd42];
	ld.global.nc.f32 	%f25, [%rd81+-4];
	fma.rn.f32 	%f26, %f24, %f25, %f23;
	mul.wide.u32 	%rd43, %r101, 4;
	add.s64 	%rd44, %rd2, %rd43;
	ld.global.nc.f32 	%f27, [%rd44];
	ld.global.nc.f32 	%f28, [%rd81];
	fma.rn.f32 	%f29, %f27, %f28, %f26;
	mul.wide.u32 	%rd45, %r102, 4;
	add.s64 	%rd46, %rd2, %rd45;
	ld.global.nc.f32 	%f30, [%rd46];
	ld.global.nc.f32 	%f31, [%rd81+4];
	fma.rn.f32 	%f32, %f30, %f31, %f29;
	mul.wide.u32 	%rd47, %r103, 4;
	add.s64 	%rd48, %rd2, %rd47;
	ld.global.nc.f32 	%f33, [%rd48];
	ld.global.nc.f32 	%f34, [%rd81+8];
	fma.rn.f32 	%f35, %f33, %f34, %f32;
	mul.wide.u32 	%rd49, %r104, 4;
	add.s64 	%rd50, %rd2, %rd49;
	ld.global.nc.f32 	%f36, [%rd50];
	ld.global.nc.f32 	%f37, [%rd81+12];
	fma.rn.f32 	%f65, %f36, %f37, %f35;
	add.s32 	%r105, %r105, 8;
	add.s64 	%rd82, %rd82, %rd4;
	add.s32 	%r104, %r104, %r21;
	add.s32 	%r103, %r103, %r21;
	add.s32 	%r102, %r102, %r21;
	add.s32 	%r101, %r101, %r21;
	add.s32 	%r100, %r100, %r21;
	add.s32 	%r99, %r99, %r21;
	add.s64 	%rd81, %rd81, 32;
	add.s32 	%r98, %r98, %r21;
	setp.ne.s32 	%p15, %r105, 0;
	mov.u32 	%r107, %r18;
	@%p15 bra 	$L__BB3_19;
$L__BB3_20:
	setp.eq.s32 	%p16, %r16, 0;
	@%p16 bra 	$L__BB3_28;
	add.s32 	%r80, %r16, -1;
	setp.lt.u32 	%p17, %r80, 3;
	@%p17 bra 	$L__BB3_23;
	mad.lo.s32 	%r81, %r107, %r61, %r96;
	mul.wide.u32 	%rd51, %r81, 4;
	add.s64 	%rd52, %rd2, %rd51;
	ld.global.nc.f32 	%f39, [%rd52];
	add.s32 	%r82, %r107, %r31;
	mul.wide.u32 	%rd53, %r82, 4;
	add.s64 	%rd54, %rd1, %rd53;
	ld.global.nc.f32 	%f40, [%rd54];
	fma.rn.f32 	%f41, %f39, %f40, %f65;
	add.s32 	%r83, %r81, %r61;
	mul.wide.u32 	%rd55, %r83, 4;
	add.s64 	%rd56, %rd2, %rd55;
	ld.global.nc.f32 	%f42, [%rd56];
	cvt.u64.u32 	%rd57, %r31;
	cvt.u64.u32 	%rd58, %r107;
	add.s64 	%rd59, %rd58, %rd57;
	shl.b64 	%rd60, %rd59, 2;
	add.s64 	%rd61, %rd1, %rd60;
	ld.global.nc.f32 	%f43, [%rd61+4];
	fma.rn.f32 	%f44, %f42, %f43, %f41;
	add.s32 	%r84, %r83, %r61;
	mul.wide.u32 	%rd62, %r84, 4;
	add.s64 	%rd63, %rd2, %rd62;
	ld.global.nc.f32 	%f45, [%rd63];
	ld.global.nc.f32 	%f46, [%rd61+8];
	fma.rn.f32 	%f47, %f45, %f46, %f44;
	add.s32 	%r85, %r84, %r61;
	mul.wide.u32 	%rd64, %r85, 4;
	add.s64 	%rd65, %rd2, %rd64;
	ld.global.nc.f32 	%f48, [%rd65];
	ld.global.nc.f32 	%f49, [%rd61+12];
	fma.rn.f32 	%f65, %f48, %f49, %f47;
	add.s32 	%r107, %r107, 4;
$L__BB3_23:
	setp.eq.s32 	%p18, %r17, 0;
	@%p18 bra 	$L__BB3_28;
	setp.eq.s32 	%p19, %r17, 1;
	@%p19 bra 	$L__BB3_26;
	mad.lo.s32 	%r86, %r107, %r61, %r96;
	mul.wide.u32 	%rd66, %r86, 4;
	add.s64 	%rd67, %rd2, %rd66;
	ld.global.nc.f32 	%f51, [%rd67];
	add.s32 	%r87, %r107, %r31;
	mul.wide.u32 	%rd68, %r87, 4;
	add.s64 	%rd69, %rd1, %rd68;
	ld.global.nc.f32 	%f52, [%rd69];
	fma.rn.f32 	%f53, %f51, %f52, %f65;
	add.s32 	%r88, %r86, %r61;
	mul.wide.u32 	%rd70, %r88, 4;
	add.s64 	%rd71, %rd2, %rd70;
	ld.global.nc.f32 	%f54, [%rd71];
	cvt.u64.u32 	%rd72, %r31;
	cvt.u64.u32 	%rd73, %r107;
	add.s64 	%rd74, %rd73, %rd72;
	shl.b64 	%rd75, %rd74, 2;
	add.s64 	%rd76, %rd1, %rd75;
	ld.global.nc.f32 	%f55, [%rd76+4];
	fma.rn.f32 	%f65, %f54, %f55, %f53;
	add.s32 	%r107, %r107, 2;
$L__BB3_26:
	setp.eq.s32 	%p20, %r19, 0;
	@%p20 bra 	$L__BB3_28;
	mad.lo.s32 	%r89, %r107, %r61, %r96;
	mul.wide.u32 	%rd77, %r89, 4;
	add.s64 	%rd78, %rd2, %rd77;
	ld.global.nc.f32 	%f56, [%rd78];
	add.s32 	%r90, %r107, %r31;
	mul.wide.u32 	%rd79, %r90, 4;
	add.s64 	%rd80, %rd1, %rd79;
	ld.global.nc.f32 	%f57, [%rd80];
	fma.rn.f32 	%f65, %f56, %f57, %f65;
$L__BB3_28:
	st.global.f32 	[%rd6], %f65;
	add.s32 	%r97, %r97, 1;
	setp.ne.s32 	%p21, %r97, %r62;
	@%p21 bra 	$L__BB3_17;
	add.s32 	%r96, %r96, 1;
	setp.ne.s32 	%p22, %r96, %r61;
	@%p22 bra 	$L__BB3_16;
$L__BB3_30:
	ret;

}


// ===== COMPILED SASS (sm_100) =====

	.target	sm_100

	.elftype	@"ET_EXEC"


//--------------------- .note.nv.tkinfo           --------------------------
	.section	.note.nv.tkinfo,"",@"SHT_NOTE"
	.sectionflags	@"SHF_NOTE_NV_TKINFO"
	.tkinfo
        /*0018*/ 	.word	0x00000002
        /*0030*/ 	.string	""
        /*0030*/ 	.string	"ptxas"
        /*0030*/ 	.string	"Cuda compilation tools, release 13.0, V13.0.88"
        /*0030*/ 	.string	"Build cuda_13.0.r13.0/compiler.36424714_0"
        /*0030*/ 	.string	"-arch sm_100 -m 64 "



//--------------------- .note.nv.cuinfo           --------------------------
	.section	.note.nv.cuinfo,"",@"SHT_NOTE"
	.sectionflags	@"SHF_NOTE_NV_CUINFO"
        /*0018*/ 	.short	0x0002
        /*001a*/ 	.short	0x0064
        /*001c*/ 	.short	0x0082
	.zero		2


//--------------------- .nv.info                  --------------------------
	.section	.nv.info,"",@"SHT_CUDA_INFO"
	.align	4


	//----- nvinfo : EIATTR_REGCOUNT
	.align		4
        /*0000*/ 	.byte	0x04, 0x2f
        /*0002*/ 	.short	(.L_1 - .L_0)
	.align		4
.L_0:
        /*0004*/ 	.word	index@(_Z6ab_gpuPKfS0_Pfiii)
        /*0008*/ 	.word	0x00000020


	//----- nvinfo : EIATTR_FRAME_SIZE
	.align		4
.L_1:
        /*000c*/ 	.byte	0x04, 0x11
        /*000e*/ 	.short	(.L_3 - .L_2)
	.align		4
.L_2:
        /*0010*/ 	.word	index@(_Z6ab_gpuPKfS0_Pfiii)
        /*0014*/ 	.word	0x00000000


	//----- nvinfo : EIATTR_REGCOUNT
	.align		4
.L_3:
        /*0018*/ 	.byte	0x04, 0x2f
        /*001a*/ 	.short	(.L_5 - .L_4)
	.align		4
.L_4:
        /*001c*/ 	.word	index@(_Z7abT_gpuPKfS0_Pfiii)
        /*0020*/ 	.word	0x00000020


	//----- nvinfo : EIATTR_FRAME_SIZE
	.align		4
.L_5:
        /*0024*/ 	.byte	0x04, 0x11
        /*0026*/ 	.short	(.L_7 - .L_6)
	.align		4
.L_6:
        /*0028*/ 	.word	index@(_Z7abT_gpuPKfS0_Pfiii)
        /*002c*/ 	.word	0x00000000


	//----- nvinfo : EIATTR_REGCOUNT
	.align		4
.L_7:
        /*0030*/ 	.byte	0x04, 0x2f
        /*0032*/ 	.short	(.L_9 - .L_8)
	.align		4
.L_8:
        /*0034*/ 	.word	index@(_Z7aTb_gpuPKfS0_Pfiii)
        /*0038*/ 	.word	0x00000020


	//----- nvinfo : EIATTR_FRAME_SIZE
	.align		4
.L_9:
        /*003c*/ 	.byte	0x04, 0x11
        /*003e*/ 	.short	(.L_11 - .L_10)
	.align		4
.L_10:
        /*0040*/ 	.word	index@(_Z7aTb_gpuPKfS0_Pfiii)
        /*0044*/ 	.word	0x00000000


	//----- nvinfo : EIATTR_REGCOUNT
	.align		4
.L_11:
        /*0048*/ 	.byte	0x04, 0x2f
        /*004a*/ 	.short	(.L_13 - .L_12)
	.align		4
.L_12:
        /*004c*/ 	.word	index@(_Z8aTbT_gpuPKfS0_Pfiii)
        /*0050*/ 	.word	0x00000028


	//----- nvinfo : EIATTR_FRAME_SIZE
	.align		4
.L_13:
        /*0054*/ 	.byte	0x04, 0x11
        /*0056*/ 	.short	(.L_15 - .L_14)
	.align		4
.L_14:
        /*0058*/ 	.word	index@(_Z8aTbT_gpuPKfS0_Pfiii)
        /*005c*/ 	.word	0x00000000


	//----- nvinfo : EIATTR_MIN_STACK_SIZE
	.align		4
.L_15:
        /*0060*/ 	.byte	0x04, 0x12
        /*0062*/ 	.short	(.L_17 - .L_16)
	.align		4
.L_16:
        /*0064*/ 	.word	index@(_Z8aTbT_gpuPKfS0_Pfiii)
        /*0068*/ 	.word	0x00000000


	//----- nvinfo : EIATTR_MIN_STACK_SIZE
	.align		4
.L_17:
        /*006c*/ 	.byte	0x04, 0x12
        /*006e*/ 	.short	(.L_19 - .L_18)
	.align		4
.L_18:
        /*0070*/ 	.word	index@(_Z7aTb_gpuPKfS0_Pfiii)
        /*0074*/ 	.word	0x00000000


	//----- nvinfo : EIATTR_MIN_STACK_SIZE
	.align		4
.L_19:
        /*0078*/ 	.byte	0x04, 0x12
        /*007a*/ 	.short	(.L_21 - .L_20)
	.align		4
.L_20:
        /*007c*/ 	.word	index@(_Z7abT_gpuPKfS0_Pfiii)
        /*0080*/ 	.word	0x00000000


	//----- nvinfo : EIATTR_MIN_STACK_SIZE
	.align		4
.L_21:
        /*0084*/ 	.byte	0x04, 0x12
        /*0086*/ 	.short	(.L_23 - .L_22)
	.align		4
.L_22:
        /*0088*/ 	.word	index@(_Z6ab_gpuPKfS0_Pfiii)
        /*008c*/ 	.word	0x00000000
.L_23:


//--------------------- .nv.compat                --------------------------
	.section	.nv.compat,"",@"SHT_CUDA_COMPAT_INFO"
	.align	4
        /*0000*/ 	.byte	0x02, 0x09, 0x00, 0x00, 0x02, 0x02, 0x01, 0x00, 0x02, 0x05, 0x05, 0x00, 0x03, 0x07, 0x01, 0x01
        /*0010*/ 	.byte	0x02, 0x03, 0x00, 0x00, 0x02, 0x06, 0x01, 0x00, 0x04, 0x0b, 0x08, 0x00, 0x09, 0x00, 0x00, 0x00
        /*0020*/ 	.byte	0x00, 0x00, 0x00, 0x00


//--------------------- .nv.info._Z8aTbT_gpuPKfS0_Pfiii --------------------------
	.section	.nv.info._Z8aTbT_gpuPKfS0_Pfiii,"",@"SHT_CUDA_INFO"
	.sectionflags	@""
	.align	4


	//----- nvinfo : EIATTR_CUDA_API_VERSION
	.align		4
        /*0000*/ 	.byte	0x04, 0x37
        /*0002*/ 	.short	(.L_25 - .L_24)
.L_24:
        /*0004*/ 	.word	0x00000082


	//----- nvinfo : EIATTR_KPARAM_INFO
	.align		4
.L_25:
        /*0008*/ 	.byte	0x04, 0x17
        /*000a*/ 	.short	(.L_27 - .L_26)
.L_26:
        /*000c*/ 	.word	0x00000000
        /*0010*/ 	.short	0x0005
        /*0012*/ 	.short	0x0020
        /*0014*/ 	.byte	0x00, 0xf0, 0x11, 0x00


	//----- nvinfo : EIATTR_KPARAM_INFO
	.align		4
.L_27:
        /*0018*/ 	.byte	0x04, 0x17
        /*001a*/ 	.short	(.L_29 - .L_28)
.L_28:
        /*001c*/ 	.word	0x00000000
        /*0020*/ 	.short	0x0004
        /*0022*/ 	.short	0x001c
        /*0024*/ 	.byte	0x00, 0xf0, 0x11, 0x00


	//----- nvinfo : EIATTR_KPARAM_INFO
	.align		4
.L_29:
        /*0028*/ 	.byte	0x04, 0x17
        /*002a*/ 	.short	(.L_31 - .L_30)
.L_30:
        /*002c*/ 	.word	0x00000000
        /*0030*/ 	.short	0x0003
        /*0032*/ 	.short	0x0018
        /*0034*/ 	.byte	0x00, 0xf0, 0x11, 0x00


	//----- nvinfo : EIATTR_KPARAM_INFO
	.align		4
.L_31:
        /*0038*/ 	.byte	0x04, 0x17
        /*003a*/ 	.short	(.L_33 - .L_32)
.L_32:
        /*003c*/ 	.word	0x00000000
        /*0040*/ 	.short	0x0002
        /*0042*/ 	.short	0x0010
        /*0044*/ 	.byte	0x00, 0xf5, 0x21, 0x00


	//----- nvinfo : EIATTR_KPARAM_INFO
	.align		4
.L_33:
        /*0048*/ 	.byte	0x04, 0x17
        /*004a*/ 	.short	(.L_35 - .L_34)
.L_34:
        /*004c*/ 	.word	0x00000000
        /*0050*/ 	.short	0x0001
        /*0052*/ 	.short	0x0008
        /*0054*/ 	.byte	0x00, 0xf5, 0x21, 0x00


	//----- nvinfo : EIATTR_KPARAM_INFO
	.align		4
.L_35:
        /*0058*/ 	.byte	0x04, 0x17
        /*005a*/ 	.short	(.L_37 - .L_36)
.L_36:
        /*005c*/ 	.word	0x00000000
        /*0060*/ 	.short	0x0000
        /*0062*/ 	.short	0x0000
        /*0064*/ 	.byte	0x00, 0xf5, 0x21, 0x00


	//----- nvinfo : EIATTR_SPARSE_MMA_MASK
	.align		4
.L_37:
        /*0068*/ 	.byte	0x03, 0x50
        /*006a*/ 	.short	0x0000


	//----- nvinfo : EIATTR_MAXREG_COUNT
	.align		4
        /*006c*/ 	.byte	0x03, 0x1b
        /*006e*/ 	.short	0x00ff


	//----- nvinfo : EIATTR_MERCURY_ISA_VERSION
	.align		4
        /*0070*/ 	.byte	0x03, 0x5f
        /*0072*/ 	.short	0x0101


	//----- nvinfo : EIATTR_VRC_CTA_INIT_COUNT
	.align		4
        /*0074*/ 	.byte	0x02, 0x4a
	.zero		1
	.zero		1


	//----- nvinfo : EIATTR_EXIT_INSTR_OFFSETS
	.align		4
        /*0078*/ 	.byte	0x04, 0x1c
        /*007a*/ 	.short	(.L_39 - .L_38)


	//   ....[0]....
.L_38:
        /*007c*/ 	.word	0x000004c0


	//   ....[1]....
        /*0080*/ 	.word	0x00000fa0


	//----- nvinfo : EIATTR_CBANK_PARAM_SIZE
	.align		4
.L_39:
        /*0084*/ 	.byte	0x03, 0x19
        /*0086*/ 	.short	0x0024


	//----- nvinfo : EIATTR_PARAM_CBANK
	.align		4
        /*0088*/ 	.byte	0x04, 0x0a
        /*008a*/ 	.short	(.L_41 - .L_40)
	.align		4
.L_40:
        /*008c*/ 	.word	index@(.nv.constant0._Z8aTbT_gpuPKfS0_Pfiii)
        /*0090*/ 	.short	0x0380
        /*0092*/ 	.short	0x0024


	//----- nvinfo : EIATTR_SW_WAR
	.align		4
.L_41:
        /*0094*/ 	.byte	0x04, 0x36
        /*0096*/ 	.short	(.L_43 - .L_42)
.L_42:
        /*0098*/ 	.word	0x00000008
.L_43:


//--------------------- .nv.info._Z7aTb_gpuPKfS0_Pfiii --------------------------
	.section	.nv.info._Z7aTb_gpuPKfS0_Pfiii,"",@"SHT_CUDA_INFO"
	.sectionflags	@""
	.align	4


	//----- nvinfo : EIATTR_CUDA_API_VERSION
	.align		4
        /*0000*/ 	.byte	0x04, 0x37
        /*0002*/ 	.short	(.L_45 - .L_44)
.L_44:
        /*0004*/ 	.word	0x00000082


	//----- nvinfo : EIATTR_KPARAM_INFO
	.align		4
.L_45:
        /*0008*/ 	.byte	0x04, 0x17
        /*000a*/ 	.short	(.L_47 - .L_46)
.L_46:
        /*000c*/ 	.word	0x00000000
        /*0010*/ 	.short	0x0005
        /*0012*/ 	.short	0x0020
        /*0014*/ 	.byte	0x00, 0xf0, 0x11, 0x00


	//----- nvinfo : EIATTR_KPARAM_INFO
	.align		4
.L_47:
        /*0018*/ 	.byte	0x04, 0x17
        /*001a*/ 	.short	(.L_49 - .L_48)
.L_48:
        /*001c*/ 	.word	0x00000000
        /*0020*/ 	.short	0x0004
        /*0022*/ 	.short	0x001c
        /*0024*/ 	.byte	0x00, 0xf0, 0x11, 0x00


	//----- nvinfo : EIATTR_KPARAM_INFO
	.align		4
.L_49:
        /*0028*/ 	.byte	0x04, 0x17
        /*002a*/ 	.short	(.L_51 - .L_50)
.L_50:
        /*002c*/ 	.word	0x00000000
        /*0030*/ 	.short	0x0003
        /*0032*/ 	.short	0x0018
        /*0034*/ 	.byte	0x00, 0xf0, 0x11, 0x00


	//----- nvinfo : EIATTR_KPARAM_INFO
	.align		4
.L_51:
        /*0038*/ 	.byte	0x04, 0x17
        /*003a*/ 	.short	(.L_53 - .L_52)
.L_52:
        /*003c*/ 	.word	0x00000000
        /*0040*/ 	.short	0x0002
        /*0042*/ 	.short	0x0010
        /*0044*/ 	.byte	0x00, 0xf5, 0x21, 0x00


	//----- nvinfo : EIATTR_KPARAM_INFO
	.align		4
.L_53:
        /*0048*/ 	.byte	0x04, 0x17
        /*004a*/ 	.short	(.L_55 - .L_54)
.L_54:
        /*004c*/ 	.word	0x00000000
        /*0050*/ 	.short	0x0001
        /*0052*/ 	.short	0x0008
        /*0054*/ 	.byte	0x00, 0xf5, 0x21, 0x00


	//----- nvinfo : EIATTR_KPARAM_INFO
	.align		4
.L_55:
        /*0058*/ 	.byte	0x04, 0x17
        /*005a*/ 	.short	(.L_57 - .L_56)
.L_56:
        /*005c*/ 	.word	0x00000000
        /*0060*/ 	.short	0x0000
        /*0062*/ 	.short	0x0000
        /*0064*/ 	.byte	0x00, 0xf5, 0x21, 0x00


	//----- nvinfo : EIATTR_SPARSE_MMA_MASK
	.align		4
.L_57:
        /*0068*/ 	.byte	0x03, 0x50
        /*006a*/ 	.short	0x0000


	//----- nvinfo : EIATTR_MAXREG_COUNT
	.align		4
        /*006c*/ 	.byte	0x03, 0x1b
        /*006e*/ 	.short	0x00ff


	//----- nvinfo : EIATTR_MERCURY_ISA_VERSION
	.align		4
        /*0070*/ 	.byte	0x03, 0x5f
        /*0072*/ 	.short	0x0101


	//----- nvinfo : EIATTR_VRC_CTA_INIT_COUNT
	.align		4
        /*0074*/ 	.byte	0x02, 0x4a
	.zero		1
	.zero		1


	//----- nvinfo : EIATTR_EXIT_INSTR_OFFSETS
	.align		4
        /*0078*/ 	.byte	0x04, 0x1c
        /*007a*/ 	.short	(.L_59 - .L_58)


	//   ....[0]....
.L_58:
        /*007c*/ 	.word	0x000004d0


	//   ....[1]....
        /*0080*/ 	.word	0x000011c0


	//----- nvinfo : EIATTR_CBANK_PARAM_SIZE
	.align		4
.L_59:
        /*0084*/ 	.byte	0x03, 0x19
        /*0086*/ 	.short	0x0024


	//----- nvinfo : EIATTR_PARAM_CBANK
	.align		4
        /*0088*/ 	.byte	0x04, 0x0a
        /*008a*/ 	.short	(.L_61 - .L_60)
	.align		4
.L_60:
        /*008c*/ 	.word	index@(.nv.constant0._Z7aTb_gpuPKfS0_Pfiii)
        /*0090*/ 	.short	0x0380
        /*0092*/ 	.short	0x0024


	//----- nvinfo : EIATTR_SW_WAR
	.align		4
.L_61:
        /*0094*/ 	.byte	0x04, 0x36
        /*0096*/ 	.short	(.L_63 - .L_62)
.L_62:
        /*0098*/ 	.word	0x00000008
.L_63:


//--------------------- .nv.info._Z7abT_gpuPKfS0_Pfiii --------------------------
	.section	.nv.info._Z7abT_gpuPKfS0_Pfiii,"",@"SHT_CUDA_INFO"
	.sectionflags	@""
	.align	4


	//----- nvinfo : EIATTR_CUDA_API_VERSION
	.align		4
        /*0000*/ 	.byte	0x04, 0x37
        /*0002*/ 	.short	(.L_65 - .L_64)
.L_64:
        /*0004*/ 	.word	0x00000082


	//----- nvinfo : EIATTR_KPARAM_INFO
	.align		4
.L_65:
        /*0008*/ 	.byte	0x04, 0x17
        /*000a*/ 	.short	(.L_67 - .L_66)
.L_66:
        /*000c*/ 	.word	0x00000000
        /*0010*/ 	.short	0x0005
        /*0012*/ 	.short	0x0020
        /*0014*/ 	.byte	0x00, 0xf0, 0x11, 0x00


	//----- nvinfo : EIATTR_KPARAM_INFO
	.align		4
.L_67:
        /*0018*/ 	.byte	0x04, 0x17
        /*001a*/ 	.short	(.L_69 - .L_68)
.L_68:
        /*001c*/ 	.word	0x00000000
        /*0020*/ 	.short	0x0004
        /*0022*/ 	.short	0x001c
        /*0024*/ 	.byte	0x00, 0xf0, 0x11, 0x00


	//----- nvinfo : EIATTR_KPARAM_INFO
	.align		4
.L_69:
        /*0028*/ 	.byte	0x04, 0x17
        /*002a*/ 	.short	(.L_71 - .L_70)
.L_70:
        /*002c*/ 	.word	0x00000000
        /*0030*/ 	.short	0x0003
        /*0032*/ 	.short	0x0018
        /*0034*/ 	.byte	0x00, 0xf0, 0x11, 0x00


	//----- nvinfo : EIATTR_KPARAM_INFO
	.align		4
.L_71:
        /*0038*/ 	.byte	0x04, 0x17
        /*003a*/ 	.short	(.L_73 - .L_72)
.L_72:
        /*003c*/ 	.word	0x00000000
        /*0040*/ 	.short	0x0002
        /*0042*/ 	.short	0x0010
        /*0044*/ 	.byte	0x00, 0xf5, 0x21, 0x00


	//----- nvinfo : EIATTR_KPARAM_INFO
	.align		4
.L_73:
        /*0048*/ 	.byte	0x04, 0x17
        /*004a*/ 	.short	(.L_75 - .L_74)
.L_74:
        /*004c*/ 	.word	0x00000000
        /*0050*/ 	.short	0x0001
        /*0052*/ 	.short	0x0008
        /*0054*/ 	.byte	0x00, 0xf5, 0x21, 0x00


	//----- nvinfo : EIATTR_KPARAM_INFO
	.align		4
.L_75:
        /*0058*/ 	.byte	0x04, 0x17
        /*005a*/ 	.short	(.L_77 - .L_76)
.L_76:
        /*005c*/ 	.word	0x00000000
        /*0060*/ 	.short	0x0000
        /*0062*/ 	.short	0x0000
        /*0064*/ 	.byte	0x00, 0xf5, 0x21, 0x00


	//----- nvinfo : EIATTR_SPARSE_MMA_MASK
	.align		4
.L_77:
        /*0068*/ 	.byte	0x03, 0x50
        /*006a*/ 	.short	0x0000


	//----- nvinfo : EIATTR_MAXREG_COUNT
	.align		4
        /*006c*/ 	.byte	0x03, 0x1b
        /*006e*/ 	.short	0x00ff


	//----- nvinfo : EIATTR_MERCURY_ISA_VERSION
	.align		4
        /*0070*/ 	.byte	0x03, 0x5f
        /*0072*/ 	.short	0x0101


	//----- nvinfo : EIATTR_VRC_CTA_INIT_COUNT
	.align		4
        /*0074*/ 	.byte	0x02, 0x4a
	.zero		1
	.zero		1


	//----- nvinfo : EIATTR_EXIT_INSTR_OFFSETS
	.align		4
        /*0078*/ 	.byte	0x04, 0x1c
        /*007a*/ 	.short	(.L_79 - .L_78)


	//   ....[0]....
.L_78:
        /*007c*/ 	.word	0x000004c0


	//   ....[1]....
        /*0080*/ 	.word	0x000011a0


	//----- nvinfo : EIATTR_CBANK_PARAM_SIZE
	.align		4
.L_79:
        /*0084*/ 	.byte	0x03, 0x19
        /*0086*/ 	.short	0x0024


	//----- nvinfo : EIATTR_PARAM_CBANK
	.align		4
        /*0088*/ 	.byte	0x04, 0x0a
        /*008a*/ 	.short	(.L_81 - .L_80)
	.align		4
.L_80:
        /*008c*/ 	.word	index@(.nv.constant0._Z7abT_gpuPKfS0_Pfiii)
        /*0090*/ 	.short	0x0380
        /*0092*/ 	.short	0x0024


	//----- nvinfo : EIATTR_SW_WAR
	.align		4
.L_81:
        /*0094*/ 	.byte	0x04, 0x36
        /*0096*/ 	.short	(.L_83 - .L_82)
.L_82:
        /*0098*/ 	.word	0x00000008
.L_83:


//--------------------- .nv.info._Z6ab_gpuPKfS0_Pfiii --------------------------
	.section	.nv.info._Z6ab_gpuPKfS0_Pfiii,"",@"SHT_CUDA_INFO"
	.sectionflags	@""
	.align	4


	//----- nvinfo : EIATTR_CUDA_API_VERSION
	.align		4
        /*0000*/ 	.byte	0x04, 0x37
        /*0002*/ 	.short	(.L_85 - .L_84)
.L_84:
        /*0004*/ 	.word	0x00000082


	//----- nvinfo : EIATTR_KPARAM_INFO
	.align		4
.L_85:
        /*0008*/ 	.byte	0x04, 0x17
        /*000a*/ 	.short	(.L_87 - .L_86)
.L_86:
        /*000c*/ 	.word	0x00000000
        /*0010*/ 	.short	0x0005
        /*0012*/ 	.short	0x0020
        /*0014*/ 	.byte	0x00, 0xf0, 0x11, 0x00


	//----- nvinfo : EIATTR_KPARAM_INFO
	.align		4
.L_87:
        /*0018*/ 	.byte	0x04, 0x17
        /*001a*/ 	.short	(.L_89 - .L_88)
.L_88:
        /*001c*/ 	.word	0x00000000
        /*0020*/ 	.short	0x0004
        /*0022*/ 	.short	0x001c
        /*0024*/ 	.byte	0x00, 0xf0, 0x11, 0x00


	//----- nvinfo : EIATTR_KPARAM_INFO
	.align		4
.L_89:
        /*0028*/ 	.byte	0x04, 0x17
        /*002a*/ 	.short	(.L_91 - .L_90)
.L_90:
        /*002c*/ 	.word	0x00000000
        /*0030*/ 	.short	0x0003
        /*0032*/ 	.short	0x0018
        /*0034*/ 	.byte	0x00, 0xf0, 0x11, 0x00


	//----- nvinfo : EIATTR_KPARAM_INFO
	.align		4
.L_91:
        /*0038*/ 	.byte	0x04, 0x17
        /*003a*/ 	.short	(.L_93 - .L_92)
.L_92:
        /*003c*/ 	.word	0x00000000
        /*0040*/ 	.short	0x0002
        /*0042*/ 	.short	0x0010
        /*0044*/ 	.byte	0x00, 0xf5, 0x21, 0x00


	//----- nvinfo : EIATTR_KPARAM_INFO
	.align		4
.L_93:
        /*0048*/ 	.byte	0x04, 0x17
        /*004a*/ 	.short	(.L_95 - .L_94)
.L_94:
        /*004c*/ 	.word	0x00000000
        /*0050*/ 	.short	0x0001
        /*0052*/ 	.short	0x0008
        /*0054*/ 	.byte	0x00, 0xf5, 0x21, 0x00


	//----- nvinfo : EIATTR_KPARAM_INFO
	.align		4
.L_95:
        /*0058*/ 	.byte	0x04, 0x17
        /*005a*/ 	.short	(.L_97 - .L_96)
.L_96:
        /*005c*/ 	.word	0x00000000
        /*0060*/ 	.short	0x0000
        /*0062*/ 	.short	0x0000
        /*0064*/ 	.byte	0x00, 0xf5, 0x21, 0x00


	//----- nvinfo : EIATTR_SPARSE_MMA_MASK
	.align		4
.L_97:
        /*0068*/ 	.byte	0x03, 0x50
        /*006a*/ 	.short	0x0000


	//----- nvinfo : EIATTR_MAXREG_COUNT
	.align		4
        /*006c*/ 	.byte	0x03, 0x1b
        /*006e*/ 	.short	0x00ff


	//----- nvinfo : EIATTR_MERCURY_ISA_VERSION
	.align		4
        /*0070*/ 	.byte	0x03, 0x5f
        /*0072*/ 	.short	0x0101


	//----- nvinfo : EIATTR_VRC_CTA_INIT_COUNT
	.align		4
        /*0074*/ 	.byte	0x02, 0x4a
	.zero		1
	.zero		1


	//----- nvinfo : EIATTR_EXIT_INSTR_OFFSETS
	.align		4
        /*0078*/ 	.byte	0x04, 0x1c
        /*007a*/ 	.short	(.L_99 - .L_98)


	//   ....[0]....
.L_98:
        /*007c*/ 	.word	0x000004d0


	//   ....[1]....
        /*0080*/ 	.word	0x00001150


	//----- nvinfo : EIATTR_CBANK_PARAM_SIZE
	.align		4
.L_99:
        /*0084*/ 	.byte	0x03, 0x19
        /*0086*/ 	.short	0x0024


	//----- nvinfo : EIATTR_PARAM_CBANK
	.align		4
        /*0088*/ 	.byte	0x04, 0x0a
        /*008a*/ 	.short	(.L_101 - .L_100)
	.align		4
.L_100:
        /*008c*/ 	.word	index@(.nv.constant0._Z6ab_gpuPKfS0_Pfiii)
        /*0090*/ 	.short	0x0380
        /*0092*/ 	.short	0x0024


	//----- nvinfo : EIATTR_SW_WAR
	.align		4
.L_101:
        /*0094*/ 	.byte	0x04, 0x36
        /*0096*/ 	.short	(.L_103 - .L_102)
.L_102:
        /*0098*/ 	.word	0x00000008
.L_103:


//--------------------- .nv.callgraph             --------------------------
	.section	.nv.callgraph,"",@"SHT_CUDA_CALLGRAPH"
	.align	4
	.sectionentsize	8
	.align		4
        /*0000*/ 	.word	0x00000000
	.align		4
        /*0004*/ 	.word	0xffffffff
	.align		4
        /*0008*/ 	.word	0x00000000
	.align		4
        /*000c*/ 	.word	0xfffffffe
	.align		4
        /*0010*/ 	.word	0x00000000
	.align		4
        /*0014*/ 	.word	0xfffffffd
	.align		4
        /*0018*/ 	.word	0x00000000
	.align		4
        /*001c*/ 	.word	0xfffffffc


//--------------------- .text._Z8aTbT_gpuPKfS0_Pfiii --------------------------
	.section	.text._Z8aTbT_gpuPKfS0_Pfiii,"ax",@progbits
	.align	128
        .global         _Z8aTbT_gpuPKfS0_Pfiii
        .type           _Z8aTbT_gpuPKfS0_Pfiii,@function
        .size           _Z8aTbT_gpuPKfS0_Pfiii,(.L_x_58 - _Z8aTbT_gpuPKfS0_Pfiii)
        .other          _Z8aTbT_gpuPKfS0_Pfiii,@"STO_CUDA_ENTRY STV_DEFAULT"
_Z8aTbT_gpuPKfS0_Pfiii:
.text._Z8aTbT_gpuPKfS0_Pfiii:
[----:B------:R-:W-:Y:S01]  /*0000*/  LDC R1, c[0x0][0x37c] ;  /* 0x0000df00ff017b82 */ /* 0x000fe20000000800 */
[----:B------:R-:W0:Y:S01]  /*0010*/  LDCU.64 UR4, c[0x0][0x398] ;  /* 0x00007300ff0477ac */ /* 0x000e220008000a00 */
[----:B------:R-:W1:Y:S01]  /*0020*/  LDCU.64 UR8, c[0x0][0x358] ;  /* 0x00006b00ff0877ac */ /* 0x000e620008000a00 */
[----:B0-----:R-:W-:-:S04]  /*0030*/  MOV R2, UR4 ;  /* 0x0000000400027c02 */ /* 0x001fc80008000f00 */
[----:B------:R-:W-:-:S04]  /*0040*/  VIMNMX R14, PT, PT, R2, UR5, PT ;  /* 0x00000005020e7c48 */ /* 0x000fc8000bfe0100 */
[----:B------:R-:W-:-:S13]  /*0050*/  ISETP.GE.AND P0, PT, R14, 0x1, PT ;  /* 0x000000010e00780c */ /* 0x000fda0003f06270 */
[----:B-1----:R-:W-:Y:S05]  /*0060*/  @!P0 BRA `(.L_x_0) ;  /* 0x0000000400088947 */ /* 0x002fea0003800000 */
[----:B------:R-:W-:Y:S01]  /*0070*/  ULOP3.LUT UR6, UR5, 0x7, URZ, 0xc0, !UPT ;  /* 0x0000000705067892 */ /* 0x000fe2000f8ec0ff */
[----:B------:R-:W-:Y:S01]  /*0080*/  HFMA2 R0, -RZ, RZ, 0, 0 ;  /* 0x00000000ff007431 */ /* 0x000fe200000001ff */
[----:B------:R-:W-:Y:S02]  /*0090*/  ULOP3.LUT UR7, UR5, 0x3, URZ, 0xc0, !UPT ;  /* 0x0000000305077892 */ /* 0x000fe4000f8ec0ff */
[----:B------:R-:W-:Y:S02]  /*00a0*/  UIADD3 UR4, UPT, UPT, UR6, -0x1, URZ ;  /* 0xffffffff06047890 */ /* 0x000fe4000fffe0ff */
[----:B------:R-:W-:Y:S02]  /*00b0*/  ULOP3.LUT UR5, UR5, 0x7ffffff8, URZ, 0xc0, !UPT ;  /* 0x7ffffff805057892 */ /* 0x000fe4000f8ec0ff */
[----:B------:R-:W-:-:S11]  /*00c0*/  UISETP.GE.U32.AND UP0, UPT, UR4, 0x3, UPT ;  /* 0x000000030400788c */ /* 0x000fd6000bf06070 */
.L_x_6:
[----:B0-----:R-:W0:Y:S01]  /*00d0*/  LDC.64 R2, c[0x0][0x398] ;  /* 0x0000e600ff027b82 */ /* 0x001e220000000a00 */
[----:B------:R-:W-:Y:S02]  /*00e0*/  MOV R10, RZ ;  /* 0x000000ff000a7202 */ /* 0x000fe40000000f00 */
[----:B0-----:R-:W-:Y:S01]  /*00f0*/  ISETP.GE.U32.AND P1, PT, R3, 0x8, PT ;  /* 0x000000080300780c */ /* 0x001fe20003f26070 */
[C---:B------:R-:W-:Y:S02]  /*0100*/  IMAD R11, R0.reuse, R3, RZ ;  /* 0x00000003000b7224 */ /* 0x040fe400078e02ff */
[----:B------:R-:W-:-:S05]  /*0110*/  VIADD R0, R0, 0x1 ;  /* 0x0000000100007836 */ /* 0x000fca0000000000 */
[----:B------:R-:W-:-:S05]  /*0120*/  ISETP.NE.AND P0, PT, R0, R2, PT ;  /* 0x000000020000720c */ /* 0x000fca0003f05270 */
[----:B-12---:R-:W-:Y:S08]  /*0130*/  @!P1 BRA `(.L_x_1) ;  /* 0x0000000000409947 */ /* 0x006ff00003800000 */
[----:B------:R-:W0:Y:S01]  /*0140*/  LDC.64 R6, c[0x0][0x390] ;  /* 0x0000e400ff067b82 */ /* 0x000e220000000a00 */
[----:B------:R-:W-:-:S05]  /*0150*/  UMOV UR4, URZ ;  /* 0x000000ff00047c82 */ /* 0x000fca0008000000 */
.L_x_2:
[----:B-1----:R-:W-:Y:S01]  /*0160*/  IADD3 R5, PT, PT, R11, UR4, RZ ;  /* 0x000000040b057c10 */ /* 0x002fe2000fffe0ff */
[----:B------:R-:W-:-:S04]  /*0170*/  UIADD3 UR4, UPT, UPT, UR4, 0x8, URZ ;  /* 0x0000000804047890 */ /* 0x000fc8000fffe0ff */
[----:B0-----:R-:W-:Y:S01]  /*0180*/  IMAD.WIDE.U32 R4, R5, 0x4, R6 ;  /* 0x0000000405047825 */ /* 0x001fe200078e0006 */
[----:B------:R-:W-:-:S04]  /*0190*/  UISETP.NE.AND UP1, UPT, UR4, UR5, UPT ;  /* 0x000000050400728c */ /* 0x000fc8000bf25270 */
[----:B------:R1:W-:Y:S04]  /*01a0*/  STG.E desc[UR8][R4.64], RZ ;  /* 0x000000ff04007986 */ /* 0x0003e8000c101908 */
[----:B------:R1:W-:Y:S04]  /*01b0*/  STG.E desc[UR8][R4.64+0x4], RZ ;  /* 0x000004ff04007986 */ /* 0x0003e8000c101908 */
[----:B------:R1:W-:Y:S04]  /*01c0*/  STG.E desc[UR8][R4.64+0x8], RZ ;  /* 0x000008ff04007986 */ /* 0x0003e8000c101908 */
[----:B------:R1:W-:Y:S04]  /*01d0*/  STG.E desc[UR8][R4.64+0xc], RZ ;  /* 0x00000cff04007986 */ /* 0x0003e8000c101908 */
[----:B------:R1:W-:Y:S04]  /*01e0*/  STG.E desc[UR8][R4.64+0x10], RZ ;  /* 0x000010ff04007986 */ /* 0x0003e8000c101908 */
[----:B------:R1:W-:Y:S04]  /*01f0*/  STG.E desc[UR8][R4.64+0x14], RZ ;  /* 0x000014ff04007986 */ /* 0x0003e8000c101908 */
[----:B------:R1:W-:Y:S04]  /*0200*/  STG.E desc[UR8][R4.64+0x18], RZ ;  /* 0x000018ff04007986 */ /* 0x0003e8000c101908 */
[----:B------:R1:W-:Y:S01]  /*0210*/  STG.E desc[UR8][R4.64+0x1c], RZ ;  /* 0x00001cff04007986 */ /* 0x0003e2000c101908 */
[----:B------:R-:W-:Y:S05]  /*0220*/  BRA.U UP1, `(.L_x_2) ;  /* 0xfffffffd01cc7547 */ /* 0x000fea000b83ffff */
[----:B------:R-:W-:-:S07]  /*0230*/  IMAD.U32 R10, RZ, RZ, UR5 ;  /* 0x00000005ff0a7e24 */ /* 0x000fce000f8e00ff */
.L_x_1:
[----:B------:R-:W-:-:S09]  /*0240*/  UISETP.NE.AND UP1, UPT, UR6, URZ, UPT ;  /* 0x000000ff0600728c */ /* 0x000fd2000bf25270 */
[----:B------:R-:W-:Y:S05]  /*0250*/  BRA.U !UP1, `(.L_x_3) ;  /* 0x0000000109887547 */ /* 0x000fea000b800000 */
[----:B------:R-:W-:Y:S01]  /*0260*/  UISETP.NE.AND UP1, UPT, UR7, URZ, UPT ;  /* 0x000000ff0700728c */ /* 0x000fe2000bf25270 */
[----:B------:R-:W-:Y:S10]  /*0270*/  BRA.U !UP0, `(.L_x_4) ;  /* 0x0000000108347547 */ /* 0x000ff4000b800000 */
[----:B------:R-:W0:Y:S01]  /*0280*/  LDC.64 R12, c[0x0][0x390] ;  /* 0x0000e400ff0c7b82 */ /* 0x000e220000000a00 */
[CC--:B------:R-:W-:Y:S02]  /*0290*/  IADD3 R8, P1, PT, R11.reuse, R10.reuse, RZ ;  /* 0x0000000a0b087210 */ /* 0x0c0fe40007f3e0ff */
[----:B------:R-:W-:Y:S01]  /*02a0*/  IADD3 R7, PT, PT, R11, R10, RZ ;  /* 0x0000000a0b077210 */ /* 0x000fe20007ffe0ff */
[----:B------:R-:W-:Y:S01]  /*02b0*/  VIADD R10, R10, 0x4 ;  /* 0x000000040a0a7836 */ /* 0x000fe20000000000 */
[----:B------:R-:W-:-:S03]  /*02c0*/  IADD3.X R9, PT, PT, RZ, RZ, RZ, P1, !PT ;  /* 0x000000ffff097210 */ /* 0x000fc60000ffe4ff */
[----:B-1----:R-:W1:Y:S01]  /*02d0*/  LDC.64 R4, c[0x0][0x390] ;  /* 0x0000e400ff047b82 */ /* 0x002e620000000a00 */
[----:B0-----:R-:W-:Y:S01]  /*02e0*/  LEA R6, P1, R8, R12, 0x2 ;  /* 0x0000000c08067211 */ /* 0x001fe200078210ff */
[----:B-1----:R-:W-:-:S03]  /*02f0*/  IMAD.WIDE.U32 R4, R7, 0x4, R4 ;  /* 0x0000000407047825 */ /* 0x002fc600078e0004 */
[----:B------:R-:W-:Y:S02]  /*0300*/  LEA.HI.X R7, R8, R13, R9, 0x2, P1 ;  /* 0x0000000d08077211 */ /* 0x000fe400008f1409 */
[----:B------:R0:W-:Y:S04]  /*0310*/  STG.E desc[UR8][R4.64], RZ ;  /* 0x000000ff04007986 */ /* 0x0001e8000c101908 */
[----:B------:R0:W-:Y:S04]  /*0320*/  STG.E desc[UR8][R6.64+0x4], RZ ;  /* 0x000004ff06007986 */ /* 0x0001e8000c101908 */
[----:B------:R0:W-:Y:S04]  /*0330*/  STG.E desc[UR8][R6.64+0x8], RZ ;  /* 0x000008ff06007986 */ /* 0x0001e8000c101908 */
[----:B------:R0:W-:Y:S02]  /*0340*/  STG.E desc[UR8][R6.64+0xc], RZ ;  /* 0x00000cff06007986 */ /* 0x0001e4000c101908 */
.L_x_4:
[----:B------:R-:W-:Y:S05]  /*0350*/  BRA.U !UP1, `(.L_x_3) ;  /* 0x0000000109487547 */ /* 0x000fea000b800000 */
[----:B------:R-:W-:Y:S01]  /*0360*/  LOP3.LUT P1, RZ, R3, 0x1, RZ, 0xc0, !PT ;  /* 0x0000000103ff7812 */ /* 0x000fe2000782c0ff */
[----:B------:R-:W-:-:S12]  /*0370*/  UISETP.NE.AND UP1, UPT, UR7, 0x1, UPT ;  /* 0x000000010700788c */ /* 0x000fd8000bf25270 */
[----:B------:R-:W2:Y:S01]  /*0380*/  @P1 LDC.64 R8, c[0x0][0x390] ;  /* 0x0000e400ff081b82 */ /* 0x000ea20000000a00 */
[----:B------:R-:W-:Y:S05]  /*0390*/  BRA.U !UP1, `(.L_x_5) ;  /* 0x00000001092c7547 */ /* 0x000fea000b800000 */
[----:B------:R-:W3:Y:S01]  /*03a0*/  LDC.64 R16, c[0x0][0x390] ;  /* 0x0000e400ff107b82 */ /* 0x000ee20000000a00 */
[CC--:B0-----:R-:W-:Y:S02]  /*03b0*/  IADD3 R7, P2, PT, R11.reuse, R10.reuse, RZ ;  /* 0x0000000a0b077210 */ /* 0x0c1fe40007f5e0ff */
[----:B------:R-:W-:Y:S01]  /*03c0*/  IADD3 R3, PT, PT, R11, R10, RZ ;  /* 0x0000000a0b037210 */ /* 0x000fe20007ffe0ff */
[----:B------:R-:W-:Y:S01]  /*03d0*/  VIADD R10, R10, 0x2 ;  /* 0x000000020a0a7836 */ /* 0x000fe20000000000 */
[----:B------:R-:W-:-:S03]  /*03e0*/  IADD3.X R12, PT, PT, RZ, RZ, RZ, P2, !PT ;  /* 0x000000ffff0c7210 */ /* 0x000fc600017fe4ff */
[----:B-1----:R-:W0:Y:S01]  /*03f0*/  LDC.64 R4, c[0x0][0x390] ;  /* 0x0000e400ff047b82 */ /* 0x002e220000000a00 */
[----:B---3--:R-:W-:-:S04]  /*0400*/  LEA R6, P2, R7, R16, 0x2 ;  /* 0x0000001007067211 */ /* 0x008fc800078410ff */
[----:B------:R-:W-:Y:S01]  /*0410*/  LEA.HI.X R7, R7, R17, R12, 0x2, P2 ;  /* 0x0000001107077211 */ /* 0x000fe200010f140c */
[----:B0-----:R-:W-:-:S05]  /*0420*/  IMAD.WIDE.U32 R4, R3, 0x4, R4 ;  /* 0x0000000403047825 */ /* 0x001fca00078e0004 */
[----:B------:R3:W-:Y:S04]  /*0430*/  STG.E desc[UR8][R4.64], RZ ;  /* 0x000000ff04007986 */ /* 0x0007e8000c101908 */
[----:B------:R3:W-:Y:S02]  /*0440*/  STG.E desc[UR8][R6.64+0x4], RZ ;  /* 0x000004ff06007986 */ /* 0x0007e4000c101908 */
.L_x_5:
[----:B01-3--:R-:W-:-:S05]  /*0450*/  @P1 IADD3 R5, PT, PT, R11, R10, RZ ;  /* 0x0000000a0b051210 */ /* 0x00bfca0007ffe0ff */
[----:B--2---:R-:W-:-:S05]  /*0460*/  @P1 IMAD.WIDE.U32 R4, R5, 0x4, R8 ;  /* 0x0000000405041825 */ /* 0x004fca00078e0008 */
[----:B------:R2:W-:Y:S02]  /*0470*/  @P1 STG.E desc[UR8][R4.64], RZ ;  /* 0x000000ff04001986 */ /* 0x0005e4000c101908 */
.L_x_3:
[----:B------:R-:W-:Y:S05]  /*0480*/  @P0 BRA `(.L_x_6) ;  /* 0xfffffffc00100947 */ /* 0x000fea000383ffff */
.L_x_0:
[----:B------:R-:W3:Y:S02]  /*0490*/  LDC R3, c[0x0][0x3a0] ;  /* 0x0000e800ff037b82 */ /* 0x000ee40000000800 */
[----:B---3--:R-:W-:-:S04]  /*04a0*/  ISETP.GE.AND P0, PT, R3, 0x1, PT ;  /* 0x000000010300780c */ /* 0x008fc80003f06270 */
[----:B------:R-:W-:-:S13]  /*04b0*/  ISETP.LE.OR P0, PT, R14, RZ, !P0 ;  /* 0x000000ff0e00720c */ /* 0x000fda0004703670 */
[----:B------:R-:W-:Y:S05]  /*04c0*/  @P0 EXIT ;  /* 0x000000000000094d */ /* 0x000fea0003800000 */
[----:B------:R-:W-:Y:S02]  /*04d0*/  SHF.L.U32 R0, R2, 0x3, RZ ;  /* 0x0000000302007819 */ /* 0x000fe400000006ff */
[----:B------:R-:W-:Y:S01]  /*04e0*/  LOP3.LUT R2, R3, 0x7ffffff8, RZ, 0xc0, !PT ;  /* 0x7ffffff803027812 */ /* 0x000fe200078ec0ff */
[----:B------:R-:W-:-:S07]  /*04f0*/  IMAD.MOV.U32 R3, RZ, RZ, RZ ;  /* 0x000000ffff037224 */ /* 0x000fce00078e00ff */
.L_x_13:
[----:B0-----:R-:W0:Y:S01]  /*0500*/  LDC R10, c[0x0][0x398] ;  /* 0x0000e600ff0a7b82 */ /* 0x001e220000000800 */
[----:B------:R-:W-:-:S07]  /*0510*/  UMOV UR4, URZ ;  /* 0x000000ff00047c82 */ /* 0x000fce0008000000 */
[----:B------:R-:W3:Y:S01]  /*0520*/  LDC.64 R14, c[0x0][0x380] ;  /* 0x0000e000ff0e7b82 */ /* 0x000ee20000000a00 */
[C---:B012---:R-:W-:Y:S01]  /*0530*/  IADD3 R4, PT, PT, R3.reuse, R10, RZ ;  /* 0x0000000a03047210 */ /* 0x047fe20007ffe0ff */
[C-C-:B------:R-:W-:Y:S01]  /*0540*/  IMAD R6, R10.reuse, 0x3, R3.reuse ;  /* 0x000000030a067824 */ /* 0x140fe200078e0203 */
[C---:B------:R-:W-:Y:S01]  /*0550*/  LEA R5, R10.reuse, R3, 0x2 ;  /* 0x000000030a057211 */ /* 0x040fe200078e10ff */
[C-C-:B------:R-:W-:Y:S02]  /*0560*/  IMAD R7, R10.reuse, 0x6, R3.reuse ;  /* 0x000000060a077824 */ /* 0x140fe400078e0203 */
[C-C-:B------:R-:W-:Y:S02]  /*0570*/  IMAD R8, R10.reuse, 0x5, R3.reuse ;  /* 0x000000050a087824 */ /* 0x140fe400078e0203 */
[----:B------:R-:W-:Y:S02]  /*0580*/  IMAD R9, R10, 0x2, R3 ;  /* 0x000000020a097824 */ /* 0x000fe400078e0203 */
[----:B---3--:R-:W-:-:S07]  /*0590*/  IMAD.WIDE.U32 R14, R3, 0x4, R14 ;  /* 0x00000004030e7825 */ /* 0x008fce00078e000e */
.L_x_12:
[----:B0-----:R-:W0:Y:S01]  /*05a0*/  LDC R10, c[0x0][0x39c] ;  /* 0x0000e700ff0a7b82 */ /* 0x001e220000000800 */
[----:B------:R-:W1:Y:S07]  /*05b0*/  LDCU UR5, c[0x0][0x3a0] ;  /* 0x00007400ff0577ac */ /* 0x000e6e0008000800 */
[----:B------:R-:W2:Y:S01]  /*05c0*/  LDC.64 R16, c[0x0][0x390] ;  /* 0x0000e400ff107b82 */ /* 0x000ea20000000a00 */
[----:B0-----:R-:W-:-:S04]  /*05d0*/  IMAD R11, R3, R10, UR4 ;  /* 0x00000004030b7e24 */ /* 0x001fc8000f8e020a */
[----:B--2---:R-:W-:-:S05]  /*05e0*/  IMAD.WIDE.U32 R16, R11, 0x4, R16 ;  /* 0x000000040b107825 */ /* 0x004fca00078e0010 */
[----:B------:R0:W5:Y:S01]  /*05f0*/  LDG.E R27, desc[UR8][R16.64] ;  /* 0x00000008101b7981 */ /* 0x000162000c1e1900 */
[----:B-1----:R-:W-:Y:S01]  /*0600*/  UISETP.GE.U32.AND UP0, UPT, UR5, 0x8, UPT ;  /* 0x000000080500788c */ /* 0x002fe2000bf06070 */
[----:B------:R-:W-:Y:S01]  /*0610*/  HFMA2 R24, -RZ, RZ, 0, 0 ;  /* 0x00000000ff187431 */ /* 0x000fe200000001ff */
[----:B------:R-:W-:Y:S02]  /*0620*/  UIMAD UR10, UR4, UR5, URZ ;  /* 0x00000005040a72a4 */ /* 0x000fe4000f8e02ff */
[----:B------:R-:W-:-:S06]  /*0630*/  UIADD3 UR4, UPT, UPT, UR4, 0x1, URZ ;  /* 0x0000000104047890 */ /* 0x000fcc000fffe0ff */
[----:B------:R-:W-:Y:S01]  /*0640*/  ISETP.NE.AND P0, PT, R10, UR4, PT ;  /* 0x000000040a007c0c */ /* 0x000fe2000bf05270 */
[----:B0-----:R-:W-:-:S12]  /*0650*/  BRA.U !UP0, `(.L_x_7) ;  /* 0x0000000508047547 */ /* 0x001fd8000b800000 */
[----:B------:R-:W0:Y:S01]  /*0660*/  LDCU.64 UR6, c[0x0][0x388] ;  /* 0x00007100ff0677ac */ /* 0x000e220008000a00 */
[----:B------:R-:W1:Y:S01]  /*0670*/  LDC R20, c[0x0][0x398] ;  /* 0x0000e600ff147b82 */ /* 0x000e620000000800 */
[----:B------:R-:W-:Y:S01]  /*0680*/  IADD3 R12, PT, PT, -R2, RZ, RZ ;  /* 0x000000ff020c7210 */ /* 0x000fe20007ffe1ff */
[----:B------:R-:W-:Y:S01]  /*0690*/  IMAD.MOV.U32 R11, RZ, RZ, R4 ;  /* 0x000000ffff0b7224 */ /* 0x000fe200078e0004 */
[----:B------:R-:W-:Y:S01]  /*06a0*/  MOV R13, R9 ;  /* 0x00000009000d7202 */ /* 0x000fe20000000f00 */
[----:B------:R-:W-:Y:S01]  /*06b0*/  IMAD.MOV.U32 R33, RZ, RZ, R5 ;  /* 0x000000ffff217224 */ /* 0x000fe200078e0005 */
[----:B------:R-:W-:Y:S01]  /*06c0*/  MOV R29, R6 ;  /* 0x00000006001d7202 */ /* 0x000fe20000000f00 */
[----:B------:R-:W-:Y:S01]  /*06d0*/  IMAD.MOV.U32 R18, RZ, RZ, R14 ;  /* 0x000000ffff127224 */ /* 0x000fe200078e000e */
[----:B------:R-:W-:Y:S02]  /*06e0*/  MOV R35, R8 ;  /* 0x0000000800237202 */ /* 0x000fe40000000f00 */
[----:B------:R-:W-:-:S02]  /*06f0*/  MOV R10, R7 ;  /* 0x00000007000a7202 */ /* 0x000fc40000000f00 */
[----:B------:R-:W-:Y:S01]  /*0700*/  MOV R19, R15 ;  /* 0x0000000f00137202 */ /* 0x000fe20000000f00 */
[----:B0-----:R-:W-:-:S04]  /*0710*/  UIMAD.WIDE.U32 UR6, UR10, 0x4, UR6 ;  /* 0x000000040a0678a5 */ /* 0x001fc8000f8e0006 */
[----:B------:R-:W-:Y:S01]  /*0720*/  UIADD3 UR5, UP0, UPT, UR6, 0x10, URZ ;  /* 0x0000001006057890 */ /* 0x000fe2000ff1e0ff */
[----:B-1----:R-:W-:-:S03]  /*0730*/  IMAD R37, R20, 0x7, R3 ;  /* 0x0000000714257824 */ /* 0x002fc600078e0203 */
[----:B------:R-:W-:Y:S02]  /*0740*/  UIADD3.X UR6, UPT, UPT, URZ, UR7, URZ, UP0, !UPT ;  /* 0x00000007ff067290 */ /* 0x000fe400087fe4ff */
[----:B------:R-:W-:-:S04]  /*0750*/  MOV R30, UR5 ;  /* 0x00000005001e7c02 */ /* 0x000fc80008000f00 */
[----:B------:R-:W-:-:S07]  /*0760*/  MOV R25, UR6 ;  /* 0x0000000600197c02 */ /* 0x000fce0008000f00 */
.L_x_8:
[----:B------:R-:W-:Y:S01]  /*0770*/  IMAD.MOV.U32 R20, RZ, RZ, R30 ;  /* 0x000000ffff147224 */ /* 0x000fe200078e001e */
[----:B------:R-:W-:Y:S01]  /*0780*/  MOV R21, R25 ;  /* 0x0000001900157202 */ /* 0x000fe20000000f00 */
[----:B------:R-:W2:Y:S01]  /*0790*/  LDG.E.CONSTANT R28, desc[UR8][R18.64] ;  /* 0x00000008121c7981 */ /* 0x000ea2000c1e9900 */
[----:B------:R-:W0:Y:S03]  /*07a0*/  LDC.64 R22, c[0x0][0x380] ;  /* 0x0000e000ff167b82 */ /* 0x000e260000000a00 */
[----:B------:R-:W2:Y:S04]  /*07b0*/  LDG.E.CONSTANT R26, desc[UR8][R20.64+-0x10] ;  /* 0xfffff008141a7981 */ /* 0x000ea8000c1e9900 */
[----:B------:R-:W3:Y:S04]  /*07c0*/  LDG.E.CONSTANT R32, desc[UR8][R20.64+-0xc] ;  /* 0xfffff40814207981 */ /* 0x000ee8000c1e9900 */
[----:B------:R-:W4:Y:S01]  /*07d0*/  LDG.E.CONSTANT R36, desc[UR8][R20.64+-0x4] ;  /* 0xfffffc0814247981 */ /* 0x000f22000c1e9900 */
[----:B0-----:R-:W-:-:S06]  /*07e0*/  IMAD.WIDE.U32 R24, R11, 0x4, R22 ;  /* 0x000000040b187825 */ /* 0x001fcc00078e0016 */
[----:B------:R-:W3:Y:S01]  /*07f0*/  LDG.E.CONSTANT R25, desc[UR8][R24.64] ;  /* 0x0000000818197981 */ /* 0x000ee2000c1e9900 */
[----:B------:R-:W-:-:S05]  /*0800*/  IMAD.WIDE.U32 R30, R29, 0x4, R22 ;  /* 0x000000041d1e7825 */ /* 0x000fca00078e0016 */
[----:B------:R0:W4:Y:S04]  /*0810*/  LDG.E.CONSTANT R34, desc[UR8][R30.64] ;  /* 0x000000081e227981 */ /* 0x000128000c1e9900 */
[----:B------:R-:W4:Y:S01]  /*0820*/  LDG.E.CONSTANT R24, desc[UR8][R20.64+-0x8] ;  /* 0xfffff80814187981 */ /* 0x000f22000c1e9900 */
[----:B--2--5:R-:W-:Y:S01]  /*0830*/  FFMA R28, R28, R26, R27 ;  /* 0x0000001a1c1c7223 */ /* 0x024fe2000000001b */
[----:B------:R-:W-:-:S06]  /*0840*/  IMAD.WIDE.U32 R26, R13, 0x4, R22 ;  /* 0x000000040d1a7825 */ /* 0x000fcc00078e0016 */
[----:B------:R-:W4:Y:S01]  /*0850*/  LDG.E.CONSTANT R27, desc[UR8][R26.64] ;  /* 0x000000081a1b7981 */ /* 0x000f22000c1e9900 */
[----:B0-----:R-:W-:-:S04]  /*0860*/  IMAD.WIDE.U32 R30, R33, 0x4, R22 ;  /* 0x00000004211e7825 */ /* 0x001fc800078e0016 */
[----:B---3--:R-:W-:-:S04]  /*0870*/  FFMA R28, R25, R32, R28 ;  /* 0x00000020191c7223 */ /* 0x008fc8000000001c */
[----:B----4-:R-:W-:Y:S01]  /*0880*/  FFMA R32, R27, R24, R28 ;  /* 0x000000181b207223 */ /* 0x010fe2000000001c */
[----:B------:R-:W-:Y:S01]  /*0890*/  IMAD.WIDE.U32 R24, R35, 0x4, R22 ;  /* 0x0000000423187825 */ /* 0x000fe200078e0016 */
[----:B------:R0:W2:Y:S03]  /*08a0*/  LDG.E.CONSTANT R28, desc[UR8][R30.64] ;  /* 0x000000081e1c7981 */ /* 0x0000a6000c1e9900 */
[----:B------:R-:W-:Y:S01]  /*08b0*/  FFMA R32, R34, R36, R32 ;  /* 0x0000002422207223 */ /* 0x000fe20000000020 */
[--C-:B------:R-:W-:Y:S01]  /*08c0*/  IMAD.WIDE.U32 R26, R10, 0x4, R22.reuse ;  /* 0x000000040a1a7825 */ /* 0x100fe200078e0016 */
[----:B------:R-:W2:Y:S03]  /*08d0*/  LDG.E.CONSTANT R34, desc[UR8][R20.64] ;  /* 0x0000000814227981 */ /* 0x000ea6000c1e9900 */
[----:B------:R-:W-:Y:S01]  /*08e0*/  IMAD.WIDE.U32 R22, R37, 0x4, R22 ;  /* 0x0000000425167825 */ /* 0x000fe200078e0016 */
[----:B------:R1:W3:Y:S04]  /*08f0*/  LDG.E.CONSTANT R24, desc[UR8][R24.64] ;  /* 0x0000000818187981 */ /* 0x0002e8000c1e9900 */
[----:B------:R-:W3:Y:S04]  /*0900*/  LDG.E.CONSTANT R36, desc[UR8][R20.64+0x4] ;  /* 0x0000040814247981 */ /* 0x000ee8000c1e9900 */
[----:B------:R-:W4:Y:S04]  /*0910*/  LDG.E.CONSTANT R22, desc[UR8][R22.64] ;  /* 0x0000000816167981 */ /* 0x000f28000c1e9900 */
[----:B------:R-:W4:Y:S04]  /*0920*/  LDG.E.CONSTANT R26, desc[UR8][R26.64] ;  /* 0x000000081a1a7981 */ /* 0x000f28000c1e9900 */
[----:B------:R-:W4:Y:S04]  /*0930*/  LDG.E.CONSTANT R31, desc[UR8][R20.64+0xc] ;  /* 0x00000c08141f7981 */ /* 0x000f28000c1e9900 */
[----:B------:R-:W4:Y:S01]  /*0940*/  LDG.E.CONSTANT R23, desc[UR8][R20.64+0x8] ;  /* 0x0000080814177981 */ /* 0x000f22000c1e9900 */
[----:B0-----:R-:W-:-:S02]  /*0950*/  IADD3 R30, P1, PT, R20, 0x20, RZ ;  /* 0x00000020141e7810 */ /* 0x001fc40007f3e0ff */
[----:B------:R-:W-:Y:S02]  /*0960*/  IADD3 R12, PT, PT, R12, 0x8, RZ ;  /* 0x000000080c0c7810 */ /* 0x000fe40007ffe0ff */
[----:B-1----:R-:W-:Y:S02]  /*0970*/  IADD3.X R25, PT, PT, RZ, R21, RZ, P1, !PT ;  /* 0x00000015ff197210 */ /* 0x002fe40000ffe4ff */
[----:B------:R-:W-:Y:S01]  /*0980*/  ISETP.NE.AND P1, PT, R12, RZ, PT ;  /* 0x000000ff0c00720c */ /* 0x000fe20003f25270 */
[C---:B------:R-:W-:Y:S01]  /*0990*/  IMAD.WIDE.U32 R18, R0.reuse, 0x4, R18 ;  /* 0x0000000400127825 */ /* 0x040fe200078e0012 */
[C---:B------:R-:W-:Y:S02]  /*09a0*/  IADD3 R10, PT, PT, R0.reuse, R10, RZ ;  /* 0x0000000a000a7210 */ /* 0x040fe40007ffe0ff */
[C---:B------:R-:W-:Y:S01]  /*09b0*/  IADD3 R35, PT, PT, R0.reuse, R35, RZ ;  /* 0x0000002300237210 */ /* 0x040fe20007ffe0ff */
[C---:B------:R-:W-:Y:S01]  /*09c0*/  IMAD.IADD R37, R0.reuse, 0x1, R37 ;  /* 0x0000000100257824 */ /* 0x040fe200078e0225 */
[C---:B------:R-:W-:Y:S01]  /*09d0*/  IADD3 R33, PT, PT, R0.reuse, R33, RZ ;  /* 0x0000002100217210 */ /* 0x040fe20007ffe0ff */
[C---:B------:R-:W-:Y:S01]  /*09e0*/  IMAD.IADD R29, R0.reuse, 0x1, R29 ;  /* 0x00000001001d7824 */ /* 0x040fe200078e021d */
[----:B------:R-:W-:-:S02]  /*09f0*/  IADD3 R13, PT, PT, R0, R13, RZ ;  /* 0x0000000d000d7210 */ /* 0x000fc40007ffe0ff */
[----:B------:R-:W-:Y:S01]  /*0a00*/  IADD3 R11, PT, PT, R0, R11, RZ ;  /* 0x0000000b000b7210 */ /* 0x000fe20007ffe0ff */
[----:B--2---:R-:W-:-:S04]  /*0a10*/  FFMA R28, R28, R34, R32 ;  /* 0x000000221c1c7223 */ /* 0x004fc80000000020 */
[----:B---3--:R-:W-:-:S04]  /*0a20*/  FFMA R28, R24, R36, R28 ;  /* 0x00000024181c7223 */ /* 0x008fc8000000001c */
[----:B----4-:R-:W-:-:S04]  /*0a30*/  FFMA R27, R26, R23, R28 ;  /* 0x000000171a1b7223 */ /* 0x010fc8000000001c */
[----:B------:R-:W-:Y:S01]  /*0a40*/  FFMA R27, R22, R31, R27 ;  /* 0x0000001f161b7223 */ /* 0x000fe2000000001b */
[----:B------:R-:W-:Y:S06]  /*0a50*/  @P1 BRA `(.L_x_8) ;  /* 0xfffffffc00441947 */ /* 0x000fec000383ffff */
[----:B------:R-:W-:-:S07]  /*0a60*/  MOV R24, R2 ;  /* 0x0000000200187202 */ /* 0x000fce0000000f00 */
.L_x_7:
[----:B------:R-:W0:Y:S02]  /*0a70*/  LDCU UR5, c[0x0][0x3a0] ;  /* 0x00007400ff0577ac */ /* 0x000e240008000800 */
[----:B0-----:R-:W-:-:S04]  /*0a80*/  ULOP3.LUT UR6, UR5, 0x7, URZ, 0xc0, !UPT ;  /* 0x0000000705067892 */ /* 0x001fc8000f8ec0ff */
[----:B------:R-:W-:-:S09]  /*0a90*/  UISETP.NE.AND UP0, UPT, UR6, URZ, UPT ;  /* 0x000000ff0600728c */ /* 0x000fd2000bf05270 */
[----:B------:R-:W-:Y:S05]  /*0aa0*/  BRA.U !UP0, `(.L_x_9) ;  /* 0x0000000508247547 */ /* 0x000fea000b800000 */
[----:B------:R-:W-:Y:S02]  /*0ab0*/  ULOP3.LUT UR7, UR5, 0x3, URZ, 0xc0, !UPT ;  /* 0x0000000305077892 */ /* 0x000fe4000f8ec0ff */
[----:B------:R-:W-:Y:S02]  /*0ac0*/  UIADD3 UR5, UPT, UPT, UR6, -0x1, URZ ;  /* 0xffffffff06057890 */ /* 0x000fe4000fffe0ff */
[----:B------:R-:W-:Y:S02]  /*0ad0*/  UISETP.NE.AND UP1, UPT, UR7, URZ, UPT ;  /* 0x000000ff0700728c */ /* 0x000fe4000bf25270 */
[----:B------:R-:W-:-:S09]  /*0ae0*/  UISETP.GE.U32.AND UP0, UPT, UR5, 0x3, UPT ;  /* 0x000000030500788c */ /* 0x000fd2000bf06070 */
[----:B------:R-:W-:Y:S05]  /*0af0*/  BRA.U !UP0, `(.L_x_10) ;  /* 0x00000001087c7547 */ /* 0x000fea000b800000 */
[----:B------:R-:W0:Y:S01]  /*0b00*/  LDC R25, c[0x0][0x398] ;  /* 0x0000e600ff197b82 */ /* 0x000e220000000800 */
[C---:B------:R-:W-:Y:S01]  /*0b10*/  VIADD R21, R24.reuse, UR10 ;  /* 0x0000000a18157c36 */ /* 0x040fe20008000000 */
[----:B------:R-:W-:-:S04]  /*0b20*/  IADD3 R28, P1, PT, R24, UR10, RZ ;  /* 0x0000000a181c7c10 */ /* 0x000fc8000ff3e0ff */
[----:B------:R-:W-:Y:S02]  /*0b30*/  IADD3.X R29, PT, PT, RZ, RZ, RZ, P1, !PT ;  /* 0x000000ffff1d7210 */ /* 0x000fe40000ffe4ff */
[----:B------:R-:W1:Y:S08]  /*0b40*/  LDC.64 R18, c[0x0][0x388] ;  /* 0x0000e200ff127b82 */ /* 0x000e700000000a00 */
[----:B------:R-:W2:Y:S08]  /*0b50*/  LDC.64 R12, c[0x0][0x380] ;  /* 0x0000e000ff0c7b82 */ /* 0x000eb00000000a00 */
[----:B------:R-:W3:Y:S01]  /*0b60*/  LDC.64 R10, c[0x0][0x388] ;  /* 0x0000e200ff0a7b82 */ /* 0x000ee20000000a00 */
[----:B0-----:R-:W-:-:S05]  /*0b70*/  IMAD R20, R24, R25, R3 ;  /* 0x0000001918147224 */ /* 0x001fca00078e0203 */
[----:B------:R-:W-:Y:S01]  /*0b80*/  IADD3 R26, PT, PT, R20, R25, RZ ;  /* 0x00000019141a7210 */ /* 0x000fe20007ffe0ff */
[----:B-1----:R-:W-:-:S06]  /*0b90*/  IMAD.WIDE.U32 R18, R21, 0x4, R18 ;  /* 0x0000000415127825 */ /* 0x002fcc00078e0012 */
[----:B------:R-:W4:Y:S01]  /*0ba0*/  LDG.E.CONSTANT R18, desc[UR8][R18.64] ;  /* 0x0000000812127981 */ /* 0x000f22000c1e9900 */
[----:B--2---:R-:W-:-:S04]  /*0bb0*/  IMAD.WIDE.U32 R20, R20, 0x4, R12 ;  /* 0x0000000414147825 */ /* 0x004fc800078e000c */
[C---:B------:R-:W-:Y:S01]  /*0bc0*/  IMAD.WIDE.U32 R22, R26.reuse, 0x4, R12 ;  /* 0x000000041a167825 */ /* 0x040fe200078e000c */
[----:B------:R-:W-:Y:S01]  /*0bd0*/  IADD3 R26, PT, PT, R26, R25, RZ ;  /* 0x000000191a1a7210 */ /* 0x000fe20007ffe0ff */
[----:B------:R-:W4:Y:S01]  /*0be0*/  LDG.E.CONSTANT R20, desc[UR8][R20.64] ;  /* 0x0000000814147981 */ /* 0x000f22000c1e9900 */
[----:B---3--:R-:W-:-:S03]  /*0bf0*/  LEA R10, P1, R28, R10, 0x2 ;  /* 0x0000000a1c0a7211 */ /* 0x008fc600078210ff */
[----:B------:R-:W2:Y:S01]  /*0c00*/  LDG.E.CONSTANT R23, desc[UR8][R22.64] ;  /* 0x0000000816177981 */ /* 0x000ea2000c1e9900 */
[----:B------:R-:W-:Y:S01]  /*0c10*/  LEA.HI.X R11, R28, R11, R29, 0x2, P1 ;  /* 0x0000000b1c0b7211 */ /* 0x000fe200008f141d */
[C---:B------:R-:W-:Y:S02]  /*0c20*/  IMAD.IADD R31, R26.reuse, 0x1, R25 ;  /* 0x000000011a1f7824 */ /* 0x040fe400078e0219 */
[--C-:B------:R-:W-:Y:S02]  /*0c30*/  IMAD.WIDE.U32 R28, R26, 0x4, R12.reuse ;  /* 0x000000041a1c7825 */ /* 0x100fe400078e000c */
[----:B------:R-:W2:Y:S02]  /*0c40*/  LDG.E.CONSTANT R25, desc[UR8][R10.64+0x4] ;  /* 0x000004080a197981 */ /* 0x000ea4000c1e9900 */
[----:B------:R-:W-:Y:S02]  /*0c50*/  IMAD.WIDE.U32 R12, R31, 0x4, R12 ;  /* 0x000000041f0c7825 */ /* 0x000fe400078e000c */
[----:B------:R-:W3:Y:S04]  /*0c60*/  LDG.E.CONSTANT R29, desc[UR8][R28.64] ;  /* 0x000000081c1d7981 */ /* 0x000ee8000c1e9900 */
[----:B------:R-:W3:Y:S04]  /*0c70*/  LDG.E.CONSTANT R26, desc[UR8][R10.64+0x8] ;  /* 0x000008080a1a7981 */ /* 0x000ee8000c1e9900 */
[----:B------:R-:W3:Y:S04]  /*0c80*/  LDG.E.CONSTANT R13, desc[UR8][R12.64] ;  /* 0x000000080c0d7981 */ /* 0x000ee8000c1e9900 */
[----:B------:R-:W3:Y:S01]  /*0c90*/  LDG.E.CONSTANT R19, desc[UR8][R10.64+0xc] ;  /* 0x00000c080a137981 */ /* 0x000ee2000c1e9900 */
[----:B------:R-:W-:Y:S01]  /*0ca0*/  IADD3 R24, PT, PT, R24, 0x4, RZ ;  /* 0x0000000418187810 */ /* 0x000fe20007ffe0ff */
[----:B----45:R-:W-:-:S04]  /*0cb0*/  FFMA R18, R20, R18, R27 ;  /* 0x0000001214127223 */ /* 0x030fc8000000001b */
[----:B--2---:R-:W-:-:S04]  /*0cc0*/  FFMA R18, R23, R25, R18 ;  /* 0x0000001917127223 */ /* 0x004fc80000000012 */
[----:B---3--:R-:W-:-:S04]  /*0cd0*/  FFMA R18, R29, R26, R18 ;  /* 0x0000001a1d127223 */ /* 0x008fc80000000012 */
[----:B------:R-:W-:-:S07]  /*0ce0*/  FFMA R27, R13, R19, R18 ;  /* 0x000000130d1b7223 */ /* 0x000fce0000000012 */
.L_x_10:
[----:B------:R-:W-:Y:S05]  /*0cf0*/  BRA.U !UP1, `(.L_x_9) ;  /* 0x0000000109907547 */ /* 0x000fea000b800000 */
[----:B------:R-:W0:Y:S01]  /*0d00*/  LDCU UR5, c[0x0][0x3a0] ;  /* 0x00007400ff0577ac */ /* 0x000e220008000800 */
[----:B------:R-:W-:Y:S02]  /*0d10*/  UISETP.NE.AND UP0, UPT, UR7, 0x1, UPT ;  /* 0x000000010700788c */ /* 0x000fe4000bf05270 */
[----:B0-----:R-:W-:-:S07]  /*0d20*/  ULOP3.LUT UP1, URZ, UR5, 0x1, URZ, 0xc0, !UPT ;  /* 0x0000000105ff7892 */ /* 0x001fce000f82c0ff */
[----:B------:R-:W-:Y:S05]  /*0d30*/  BRA.U !UP0, `(.L_x_11) ;  /* 0x0000000108547547 */ /* 0x000fea000b800000 */
[----:B------:R-:W0:Y:S01]  /*0d40*/  LDC R18, c[0x0][0x398] ;  /* 0x0000e600ff127b82 */ /* 0x000e220000000800 */
[C---:B------:R-:W-:Y:S02]  /*0d50*/  IADD3 R23, PT, PT, R24.reuse, UR10, RZ ;  /* 0x0000000a18177c10 */ /* 0x040fe4000fffe0ff */
[----:B------:R-:W-:-:S04]  /*0d60*/  IADD3 R22, P1, PT, R24, UR10, RZ ;  /* 0x0000000a18167c10 */ /* 0x000fc8000ff3e0ff */
[----:B------:R-:W-:Y:S01]  /*0d70*/  IADD3.X R25, PT, PT, RZ, RZ, RZ, P1, !PT ;  /* 0x000000ffff197210 */ /* 0x000fe20000ffe4ff */
[----:B------:R-:W1:Y:S08]  /*0d80*/  LDC.64 R20, c[0x0][0x388] ;  /* 0x0000e200ff147b82 */ /* 0x000e700000000a00 */
[----:B------:R-:W2:Y:S08]  /*0d90*/  LDC.64 R12, c[0x0][0x380] ;  /* 0x0000e000ff0c7b82 */ /* 0x000eb00000000a00 */
[----:B------:R-:W3:Y:S01]  /*0da0*/  LDC.64 R10, c[0x0][0x388] ;  /* 0x0000e200ff0a7b82 */ /* 0x000ee20000000a00 */
[----:B0-----:R-:W-:-:S02]  /*0db0*/  IMAD R19, R24, R18, R3 ;  /* 0x0000001218137224 */ /* 0x001fc400078e0203 */
[----:B-1----:R-:W-:-:S04]  /*0dc0*/  IMAD.WIDE.U32 R20, R23, 0x4, R20 ;  /* 0x0000000417147825 */ /* 0x002fc800078e0014 */
[C---:B------:R-:W-:Y:S02]  /*0dd0*/  IMAD.IADD R23, R19.reuse, 0x1, R18 ;  /* 0x0000000113177824 */ /* 0x040fe400078e0212 */
[----:B------:R-:W4:Y:S01]  /*0de0*/  LDG.E.CONSTANT R20, desc[UR8][R20.64] ;  /* 0x0000000814147981 */ /* 0x000f22000c1e9900 */
[----:B--2---:R-:W-:-:S04]  /*0df0*/  IMAD.WIDE.U32 R18, R19, 0x4, R12 ;  /* 0x0000000413127825 */ /* 0x004fc800078e000c */
[----:B------:R-:W-:Y:S02]  /*0e00*/  IMAD.WIDE.U32 R12, R23, 0x4, R12 ;  /* 0x00000004170c7825 */ /* 0x000fe400078e000c */
[----:B------:R-:W4:Y:S01]  /*0e10*/  LDG.E.CONSTANT R18, desc[UR8][R18.64] ;  /* 0x0000000812127981 */ /* 0x000f22000c1e9900 */
[----:B---3--:R-:W-:-:S03]  /*0e20*/  LEA R10, P1, R22, R10, 0x2 ;  /* 0x0000000a160a7211 */ /* 0x008fc600078210ff */
[----:B------:R-:W2:Y:S01]  /*0e30*/  LDG.E.CONSTANT R12, desc[UR8][R12.64] ;  /* 0x000000080c0c7981 */ /* 0x000ea2000c1e9900 */
[----:B------:R-:W-:-:S05]  /*0e40*/  LEA.HI.X R11, R22, R11, R25, 0x2, P1 ;  /* 0x0000000b160b7211 */ /* 0x000fca00008f1419 */
[----:B------:R-:W2:Y:S01]  /*0e50*/  LDG.E.CONSTANT R10, desc[UR8][R10.64+0x4] ;  /* 0x000004080a0a7981 */ /* 0x000ea2000c1e9900 */
[----:B------:R-:W-:Y:S01]  /*0e60*/  IADD3 R24, PT, PT, R24, 0x2, RZ ;  /* 0x0000000218187810 */ /* 0x000fe20007ffe0ff */
[----:B----45:R-:W-:-:S04]  /*0e70*/  FFMA R27, R18, R20, R27 ;  /* 0x00000014121b7223 */ /* 0x030fc8000000001b */
[----:B--2---:R-:W-:-:S07]  /*0e80*/  FFMA R27, R12, R10, R27 ;  /* 0x0000000a0c1b7223 */ /* 0x004fce000000001b */
.L_x_11:
[----:B------:R-:W-:Y:S05]  /*0e90*/  BRA.U !UP1, `(.L_x_9) ;  /* 0x0000000109287547 */ /* 0x000fea000b800000 */
[----:B------:R-:W0:Y:S01]  /*0ea0*/  LDC R19, c[0x0][0x398] ;  /* 0x0000e600ff137b82 */ /* 0x000e220000000800 */
[----:B------:R-:W-:-:S07]  /*0eb0*/  IADD3 R21, PT, PT, R24, UR10, RZ ;  /* 0x0000000a18157c10 */ /* 0x000fce000fffe0ff */
[----:B------:R-:W1:Y:S08]  /*0ec0*/  LDC.64 R12, c[0x0][0x388] ;  /* 0x0000e200ff0c7b82 */ /* 0x000e700000000a00 */
[----:B------:R-:W2:Y:S01]  /*0ed0*/  LDC.64 R10, c[0x0][0x380] ;  /* 0x0000e000ff0a7b82 */ /* 0x000ea20000000a00 */
[----:B0-----:R-:W-:Y:S02]  /*0ee0*/  IMAD R19, R24, R19, R3 ;  /* 0x0000001318137224 */ /* 0x001fe400078e0203 */
[----:B-1----:R-:W-:-:S06]  /*0ef0*/  IMAD.WIDE.U32 R12, R21, 0x4, R12 ;  /* 0x00000004150c7825 */ /* 0x002fcc00078e000c */
[----:B------:R-:W3:Y:S01]  /*0f00*/  LDG.E.CONSTANT R12, desc[UR8][R12.64] ;  /* 0x000000080c0c7981 */ /* 0x000ee2000c1e9900 */
[----:B--2---:R-:W-:-:S06]  /*0f10*/  IMAD.WIDE.U32 R10, R19, 0x4, R10 ;  /* 0x00000004130a7825 */ /* 0x004fcc00078e000a */
[----:B------:R-:W3:Y:S02]  /*0f20*/  LDG.E.CONSTANT R10, desc[UR8][R10.64] ;  /* 0x000000080a0a7981 */ /* 0x000ee4000c1e9900 */
[----:B---3-5:R-:W-:-:S07]  /*0f30*/  FFMA R27, R10, R12, R27 ;  /* 0x0000000c0a1b7223 */ /* 0x028fce000000001b */
.L_x_9:
[----:B-----5:R0:W-:Y:S01]  /*0f40*/  STG.E desc[UR8][R16.64], R27 ;  /* 0x0000001b10007986 */ /* 0x0201e2000c101908 */
[----:B------:R-:W-:Y:S05]  /*0f50*/  @P0 BRA `(.L_x_12) ;  /* 0xfffffff400900947 */ /* 0x000fea000383ffff */
[----:B------:R-:W1:Y:S01]  /*0f60*/  LDCU UR4, c[0x0][0x398] ;  /* 0x00007300ff0477ac */ /* 0x000e620008000800 */
[----:B------:R-:W-:-:S04]  /*0f70*/  IADD3 R3, PT, PT, R3, 0x1, RZ ;  /* 0x0000000103037810 */ /* 0x000fc80007ffe0ff */
[----:B-1----:R-:W-:-:S13]  /*0f80*/  ISETP.NE.AND P0, PT, R3, UR4, PT ;  /* 0x0000000403007c0c */ /* 0x002fda000bf05270 */
[----:B------:R-:W-:Y:S05]  /*0f90*/  @P0 BRA `(.L_x_13) ;  /* 0xfffffff400580947 */ /* 0x000fea000383ffff */
[----:B------:R-:W-:Y:S05]  /*0fa0*/  EXIT ;  /* 0x000000000000794d */ /* 0x000fea0003800000 */
.L_x_14:
[----:B------:R-:W-:-:S00]  /*0fb0*/  BRA `(.L_x_14) ;  /* 0xfffffffc00fc7947 */ /* 0x000fc0000383ffff */
[----:B------:R-:W-:-:S00]  /*0fc0*/  NOP ;  /* 0x0000000000007918 */ /* 0x000fc00000000000 */
        /* <DEDUP_REMOVED lines=11> */
.L_x_58:


//--------------------- .text._Z7aTb_gpuPKfS0_Pfiii --------------------------
	.section	.text._Z7aTb_gpuPKfS0_Pfiii,"ax",@progbits
	.align	128
        .global         _Z7aTb_gpuPKfS0_Pfiii
        .type           _Z7aTb_gpuPKfS0_Pfiii,@function
        .size           _Z7aTb_gpuPKfS0_Pfiii,(.L_x_59 - _Z7aTb_gpuPKfS0_Pfiii)
        .other          _Z7aTb_gpuPKfS0_Pfiii,@"STO_CUDA_ENTRY STV_DEFAULT"
_Z7aTb_gpuPKfS0_Pfiii:
.text._Z7aTb_gpuPKfS0_Pfiii:
[----:B------:R-:W-:Y:S01]  /*0000*/  LDC R1, c[0x0][0x37c] ;  /* 0x0000df00ff017b82 */ /* 0x000fe20000000800 */
[----:B------:R-:W0:Y:S01]  /*0010*/  LDCU.64 UR8, c[0x0][0x398] ;  /* 0x00007300ff0877ac */ /* 0x000e220008000a00 */
[----:B------:R-:W1:Y:S01]  /*0020*/  LDCU.64 UR24, c[0x0][0x358] ;  /* 0x00006b00ff1877ac */ /* 0x000e620008000a00 */
[----:B0-----:R-:W-:-:S04]  /*0030*/  MOV R0, UR9 ;  /* 0x0000000900007c02 */ /* 0x001fc80008000f00 */
[----:B------:R-:W-:-:S04]  /*0040*/  VIMNMX R12, PT, PT, R0, UR8, PT ;  /* 0x00000008000c7c48 */ /* 0x000fc8000bfe0100 */
[----:B------:R-:W-:-:S13]  /*0050*/  ISETP.GE.AND P0, PT, R12, 0x1, PT ;  /* 0x000000010c00780c */ /* 0x000fda0003f06270 */
[----:B-1----:R-:W-:Y:S05]  /*0060*/  @!P0 BRA `(.L_x_15) ;  /* 0x00000004000c8947 */ /* 0x002fea0003800000 */
[C---:B------:R-:W-:Y:S01]  /*0070*/  LOP3.LUT R13, R0.reuse, 0x7, RZ, 0xc0, !PT ;  /* 0x00000007000d7812 */ /* 0x040fe200078ec0ff */
[----:B------:R-:W-:Y:S01]  /*0080*/  IMAD.MOV.U32 R3, RZ, RZ, RZ ;  /* 0x000000ffff037224 */ /* 0x000fe200078e00ff */
[----:B------:R-:W-:Y:S02]  /*0090*/  LOP3.LUT R14, R0, 0x3, RZ, 0xc0, !PT ;  /* 0x00000003000e7812 */ /* 0x000fe400078ec0ff */
[----:B------:R-:W-:-:S04]  /*00a0*/  IADD3 R2, PT, PT, R13, -0x1, RZ ;  /* 0xffffffff0d027810 */ /* 0x000fc80007ffe0ff */
[----:B------:R-:W-:Y:S02]  /*00b0*/  ISETP.GE.U32.AND P1, PT, R2, 0x3, PT ;  /* 0x000000030200780c */ /* 0x000fe40003f26070 */
[----:B------:R-:W-:-:S11]  /*00c0*/  LOP3.LUT R2, R0, 0x7ffffff8, RZ, 0xc0, !PT ;  /* 0x7ffffff800027812 */ /* 0x000fd600078ec0ff */
.L_x_21:
[----:B0-----:R-:W0:Y:S01]  /*00d0*/  LDCU.64 UR8, c[0x0][0x398] ;  /* 0x00007300ff0877ac */ /* 0x001e220008000a00 */
[----:B------:R-:W-:Y:S01]  /*00e0*/  IMAD.MOV.U32 R5, RZ, RZ, RZ ;  /* 0x000000ffff057224 */ /* 0x000fe200078e00ff */
[----:B0-----:R-:W-:-:S04]  /*00f0*/  MOV R0, UR9 ;  /* 0x0000000900007c02 */ /* 0x001fc80008000f00 */
[----:B------:R-:W-:Y:S01]  /*0100*/  ISETP.GE.U32.AND P2, PT, R0, 0x8, PT ;  /* 0x000000080000780c */ /* 0x000fe20003f46070 */
[C---:B------:R-:W-:Y:S01]  /*0110*/  IMAD R4, R3.reuse, R0, RZ ;  /* 0x0000000003047224 */ /* 0x040fe200078e02ff */
[----:B------:R-:W-:-:S04]  /*0120*/  IADD3 R3, PT, PT, R3, 0x1, RZ ;  /* 0x0000000103037810 */ /* 0x000fc80007ffe0ff */
[----:B------:R-:W-:-:S07]  /*0130*/  ISETP.NE.AND P0, PT, R3, UR8, PT ;  /* 0x0000000803007c0c */ /* 0x000fce000bf05270 */
[----:B-12---:R-:W-:Y:S06]  /*0140*/  @!P2 BRA `(.L_x_16) ;  /* 0x000000000040a947 */ /* 0x006fec0003800000 */
[----:B------:R-:W0:Y:S01]  /*0150*/  LDC.64 R8, c[0x0][0x390] ;  /* 0x0000e400ff087b82 */ /* 0x000e220000000a00 */
[----:B------:R-:W-:-:S05]  /*0160*/  UMOV UR4, URZ ;  /* 0x000000ff00047c82 */ /* 0x000fca0008000000 */
.L_x_17:
[----:B-1----:R-:W-:Y:S01]  /*0170*/  IADD3 R7, PT, PT, R4, UR4, RZ ;  /* 0x0000000404077c10 */ /* 0x002fe2000fffe0ff */
[----:B------:R-:W-:-:S04]  /*0180*/  UIADD3 UR4, UPT, UPT, UR4, 0x8, URZ ;  /* 0x0000000804047890 */ /* 0x000fc8000fffe0ff */
[----:B0-----:R-:W-:Y:S02]  /*0190*/  IMAD.WIDE.U32 R6, R7, 0x4, R8 ;  /* 0x0000000407067825 */ /* 0x001fe400078e0008 */
[----:B------:R-:W-:-:S03]  /*01a0*/  ISETP.NE.AND P2, PT, R2, UR4, PT ;  /* 0x0000000402007c0c */ /* 0x000fc6000bf45270 */
        /* <DEDUP_REMOVED lines=8> */
[----:B------:R-:W-:Y:S05]  /*0230*/  @P2 BRA `(.L_x_17) ;  /* 0xfffffffc00cc2947 */ /* 0x000fea000383ffff */
[----:B------:R-:W-:-:S07]  /*0240*/  MOV R5, R2 ;  /* 0x0000000200057202 */ /* 0x000fce0000000f00 */
.L_x_16:
[----:B------:R-:W-:-:S13]  /*0250*/  ISETP.NE.AND P2, PT, R13, RZ, PT ;  /* 0x000000ff0d00720c */ /* 0x000fda0003f45270 */
[----:B------:R-:W-:Y:S05]  /*0260*/  @!P2 BRA `(.L_x_18) ;  /* 0x000000000088a947 */ /* 0x000fea0003800000 */
[----:B------:R-:W-:Y:S01]  /*0270*/  ISETP.NE.AND P2, PT, R14, RZ, PT ;  /* 0x000000ff0e00720c */ /* 0x000fe20003f45270 */
[----:B------:R-:W-:-:S12]  /*0280*/  @!P1 BRA `(.L_x_19) ;  /* 0x0000000000349947 */ /* 0x000fd80003800000 */
[----:B-1----:R-:W0:Y:S01]  /*0290*/  LDC.64 R6, c[0x0][0x390] ;  /* 0x0000e400ff067b82 */ /* 0x002e220000000a00 */
[C---:B------:R-:W-:Y:S01]  /*02a0*/  IADD3 R10, P3, PT, R4.reuse, R5, RZ ;  /* 0x00000005040a7210 */ /* 0x040fe20007f7e0ff */
[----:B------:R-:W-:Y:S01]  /*02b0*/  IMAD.IADD R11, R4, 0x1, R5 ;  /* 0x00000001040b7824 */ /* 0x000fe200078e0205 */
[----:B------:R-:W-:Y:S02]  /*02c0*/  IADD3 R5, PT, PT, R5, 0x4, RZ ;  /* 0x0000000405057810 */ /* 0x000fe40007ffe0ff */
[----:B------:R-:W-:-:S03]  /*02d0*/  IADD3.X R15, PT, PT, RZ, RZ, RZ, P3, !PT ;  /* 0x000000ffff0f7210 */ /* 0x000fc60001ffe4ff */
[----:B------:R-:W1:Y:S01]  /*02e0*/  LDC.64 R8, c[0x0][0x390] ;  /* 0x0000e400ff087b82 */ /* 0x000e620000000a00 */
[----:B0-----:R-:W-:-:S04]  /*02f0*/  LEA R6, P3, R10, R6, 0x2 ;  /* 0x000000060a067211 */ /* 0x001fc800078610ff */
[----:B------:R-:W-:Y:S01]  /*0300*/  LEA.HI.X R7, R10, R7, R15, 0x2, P3 ;  /* 0x000000070a077211 */ /* 0x000fe200018f140f */
[----:B-1----:R-:W-:-:S05]  /*0310*/  IMAD.WIDE.U32 R8, R11, 0x4, R8 ;  /* 0x000000040b087825 */ /* 0x002fca00078e0008 */
[----:B------:R0:W-:Y:S04]  /*0320*/  STG.E desc[UR24][R8.64], RZ ;  /* 0x000000ff08007986 */ /* 0x0001e8000c101918 */
[----:B------:R0:W-:Y:S04]  /*0330*/  STG.E desc[UR24][R6.64+0x4], RZ ;  /* 0x000004ff06007986 */ /* 0x0001e8000c101918 */
[----:B------:R0:W-:Y:S04]  /*0340*/  STG.E desc[UR24][R6.64+0x8], RZ ;  /* 0x000008ff06007986 */ /* 0x0001e8000c101918 */
[----:B------:R0:W-:Y:S02]  /*0350*/  STG.E desc[UR24][R6.64+0xc], RZ ;  /* 0x00000cff06007986 */ /* 0x0001e4000c101918 */
.L_x_19:
[----:B------:R-:W-:Y:S05]  /*0360*/  @!P2 BRA `(.L_x_18) ;  /* 0x000000000048a947 */ /* 0x000fea0003800000 */
[----:B------:R-:W-:Y:S02]  /*0370*/  LOP3.LUT P2, RZ, R0, 0x1, RZ, 0xc0, !PT ;  /* 0x0000000100ff7812 */ /* 0x000fe4000784c0ff */
[----:B------:R-:W-:-:S11]  /*0380*/  ISETP.NE.AND P3, PT, R14, 0x1, PT ;  /* 0x000000010e00780c */ /* 0x000fd60003f65270 */
[----:B01----:R-:W0:Y:S02]  /*0390*/  @P2 LDC.64 R6, c[0x0][0x390] ;  /* 0x0000e400ff062b82 */ /* 0x003e240000000a00 */
[----:B------:R-:W-:Y:S05]  /*03a0*/  @!P3 BRA `(.L_x_20) ;  /* 0x00000000002cb947 */ /* 0x000fea0003800000 */
[----:B------:R-:W1:Y:S01]  /*03b0*/  LDC.64 R8, c[0x0][0x390] ;  /* 0x0000e400ff087b82 */ /* 0x000e620000000a00 */
[C---:B------:R-:W-:Y:S01]  /*03c0*/  IADD3 R16, P3, PT, R4.reuse, R5, RZ ;  /* 0x0000000504107210 */ /* 0x040fe20007f7e0ff */
[----:B------:R-:W-:Y:S01]  /*03d0*/  IMAD.IADD R15, R4, 0x1, R5 ;  /* 0x00000001040f7824 */ /* 0x000fe200078e0205 */
[----:B------:R-:W-:Y:S02]  /*03e0*/  IADD3 R5, PT, PT, R5, 0x2, RZ ;  /* 0x0000000205057810 */ /* 0x000fe40007ffe0ff */
[----:B------:R-:W-:-:S03]  /*03f0*/  IADD3.X R17, PT, PT, RZ, RZ, RZ, P3, !PT ;  /* 0x000000ffff117210 */ /* 0x000fc60001ffe4ff */
[----:B------:R-:W2:Y:S01]  /*0400*/  LDC.64 R10, c[0x0][0x390] ;  /* 0x0000e400ff0a7b82 */ /* 0x000ea20000000a00 */
[----:B-1----:R-:W-:-:S04]  /*0410*/  LEA R8, P3, R16, R8, 0x2 ;  /* 0x0000000810087211 */ /* 0x002fc800078610ff */
[----:B------:R-:W-:Y:S01]  /*0420*/  LEA.HI.X R9, R16, R9, R17, 0x2, P3 ;  /* 0x0000000910097211 */ /* 0x000fe200018f1411 */
[----:B--2---:R-:W-:-:S05]  /*0430*/  IMAD.WIDE.U32 R10, R15, 0x4, R10 ;  /* 0x000000040f0a7825 */ /* 0x004fca00078e000a */
[----:B------:R1:W-:Y:S04]  /*0440*/  STG.E desc[UR24][R10.64], RZ ;  /* 0x000000ff0a007986 */ /* 0x0003e8000c101918 */
[----:B------:R1:W-:Y:S02]  /*0450*/  STG.E desc[UR24][R8.64+0x4], RZ ;  /* 0x000004ff08007986 */ /* 0x0003e4000c101918 */
.L_x_20:
[----:B------:R-:W-:-:S04]  /*0460*/  @P2 IMAD.IADD R5, R4, 0x1, R5 ;  /* 0x0000000104052824 */ /* 0x000fc800078e0205 */
[----:B0-----:R-:W-:-:S05]  /*0470*/  @P2 IMAD.WIDE.U32 R6, R5, 0x4, R6 ;  /* 0x0000000405062825 */ /* 0x001fca00078e0006 */
[----:B------:R2:W-:Y:S02]  /*0480*/  @P2 STG.E desc[UR24][R6.64], RZ ;  /* 0x000000ff06002986 */ /* 0x0005e4000c101918 */
.L_x_18:
[----:B------:R-:W-:Y:S05]  /*0490*/  @P0 BRA `(.L_x_21) ;  /* 0xfffffffc000c0947 */ /* 0x000fea000383ffff */
.L_x_15:
[----:B------:R-:W3:Y:S02]  /*04a0*/  LDC R2, c[0x0][0x3a0] ;  /* 0x0000e800ff027b82 */ /* 0x000ee40000000800 */
[----:B---3--:R-:W-:-:S04]  /*04b0*/  ISETP.GE.AND P0, PT, R2, 0x1, PT ;  /* 0x000000010200780c */ /* 0x008fc80003f06270 */
[----:B------:R-:W-:-:S13]  /*04c0*/  ISETP.LE.OR P0, PT, R12, RZ, !P0 ;  /* 0x000000ff0c00720c */ /* 0x000fda0004703670 */
[----:B------:R-:W-:Y:S05]  /*04d0*/  @P0 EXIT ;  /* 0x000000000000094d */ /* 0x000fea0003800000 */
[----:B------:R-:W-:Y:S01]  /*04e0*/  SHF.L.U32 R0, R0, 0x3, RZ ;  /* 0x0000000300007819 */ /* 0x000fe200000006ff */
[----:B------:R-:W-:Y:S01]  /*04f0*/  USHF.L.U32 UR8, UR8, 0x3, URZ ;  /* 0x0000000308087899 */ /* 0x000fe200080006ff */
[----:B------:R-:W-:-:S11]  /*0500*/  UMOV UR4, URZ ;  /* 0x000000ff00047c82 */ /* 0x000fd60008000000 */
.L_x_27:
[----:B---3--:R-:W-:-:S07]  /*0510*/  HFMA2 R2, -RZ, RZ, 0, 0 ;  /* 0x00000000ff027431 */ /* 0x008fce00000001ff */
.L_x_26:
[----:B---3--:R-:W3:Y:S01]  /*0520*/  LDC R15, c[0x0][0x39c] ;  /* 0x0000e700ff0f7b82 */ /* 0x008ee20000000800 */
[----:B------:R-:W4:Y:S07]  /*0530*/  LDCU UR5, c[0x0][0x3a0] ;  /* 0x00007400ff0577ac */ /* 0x000f2e0008000800 */
[----:B-1----:R-:W1:Y:S01]  /*0540*/  LDC.64 R10, c[0x0][0x390] ;  /* 0x0000e400ff0a7b82 */ /* 0x002e620000000a00 */
[----:B---3--:R-:W-:-:S04]  /*0550*/  IMAD R3, R15, UR4, R2 ;  /* 0x000000040f037c24 */ /* 0x008fc8000f8e0202 */
[----:B-1----:R-:W-:-:S06]  /*0560*/  IMAD.WIDE.U32 R10, R3, 0x4, R10 ;  /* 0x00000004030a7825 */ /* 0x002fcc00078e000a */
[----:B------:R1:W5:Y:S01]  /*0570*/  LDG.E R10, desc[UR24][R10.64] ;  /* 0x000000180a0a7981 */ /* 0x000362000c1e1900 */
[----:B----4-:R-:W-:-:S03]  /*0580*/  UISETP.GE.U32.AND UP0, UPT, UR5, 0x8, UPT ;  /* 0x000000080500788c */ /* 0x010fc6000bf06070 */
[----:B------:R-:W-:-:S06]  /*0590*/  UMOV UR5, URZ ;  /* 0x000000ff00057c82 */ /* 0x000fcc0008000000 */
[----:B-1----:R-:W-:Y:S05]  /*05a0*/  BRA.U !UP0, `(.L_x_22) ;  /* 0x0000000508907547 */ /* 0x002fea000b800000 */
[----:B------:R-:W1:Y:S01]  /*05b0*/  LDC.64 R16, c[0x0][0x388] ;  /* 0x0000e200ff107b82 */ /* 0x000e620000000a00 */
[----:B------:R-:W3:Y:S01]  /*05c0*/  LDCU UR9, c[0x0][0x3a0] ;  /* 0x00007400ff0977ac */ /* 0x000ee20008000800 */
[----:B------:R-:W-:Y:S01]  /*05d0*/  IMAD.IADD R3, R2, 0x1, R15 ;  /* 0x0000000102037824 */ /* 0x000fe200078e020f */
[CC--:B------:R-:W-:Y:S01]  /*05e0*/  LEA R5, R15.reuse, R2.reuse, 0x1 ;  /* 0x000000020f057211 */ /* 0x0c0fe200078e08ff */
[C-C-:B0-2---:R-:W-:Y:S01]  /*05f0*/  IMAD R7, R15.reuse, 0x3, R2.reuse ;  /* 0x000000030f077824 */ /* 0x145fe200078e0202 */
[----:B------:R-:W0:Y:S01]  /*0600*/  LDCU UR11, c[0x0][0x398] ;  /* 0x00007300ff0b77ac */ /* 0x000e220008000800 */
[C---:B------:R-:W-:Y:S01]  /*0610*/  LEA R9, R15.reuse, R2, 0x2 ;  /* 0x000000020f097211 */ /* 0x040fe200078e10ff */
[C-C-:B------:R-:W-:Y:S01]  /*0620*/  IMAD R11, R15.reuse, 0x5, R2.reuse ;  /* 0x000000050f0b7824 */ /* 0x140fe200078e0202 */
[----:B------:R-:W2:Y:S01]  /*0630*/  LDCU.64 UR6, c[0x0][0x380] ;  /* 0x00007000ff0677ac */ /* 0x000ea20008000a00 */
[C-C-:B------:R-:W-:Y:S02]  /*0640*/  IMAD R13, R15.reuse, 0x6, R2.reuse ;  /* 0x000000060f0d7824 */ /* 0x140fe400078e0202 */
[----:B------:R-:W-:Y:S01]  /*0650*/  IMAD R15, R15, 0x7, R2 ;  /* 0x000000070f0f7824 */ /* 0x000fe200078e0202 */
[----:B------:R-:W4:Y:S01]  /*0660*/  LDCU UR5, c[0x0][0x398] ;  /* 0x00007300ff0577ac */ /* 0x000f220008000800 */
[----:B------:R-:W1:Y:S01]  /*0670*/  LDCU.64 UR26, c[0x0][0x380] ;  /* 0x00007000ff1a77ac */ /* 0x000e620008000a00 */
[----:B---3--:R-:W-:-:S02]  /*0680*/  ULOP3.LUT UR10, UR9, 0x7ffffff8, URZ, 0xc0, !UPT ;  /* 0x7ffffff8090a7892 */ /* 0x008fc4000f8ec0ff */
[----:B0-----:R-:W-:Y:S01]  /*0690*/  UIADD3 UR16, UPT, UPT, UR4, UR11, URZ ;  /* 0x0000000b04107290 */ /* 0x001fe2000fffe0ff */
[----:B-1----:R-:W-:Y:S01]  /*06a0*/  IMAD.WIDE.U32 R18, R2, 0x4, R16 ;  /* 0x0000000402127825 */ /* 0x002fe200078e0010 */
[----:B------:R-:W-:Y:S02]  /*06b0*/  UIMAD UR13, UR11, 0x5, UR4 ;  /* 0x000000050b0d78a4 */ /* 0x000fe4000f8e0204 */
[----:B--2---:R-:W-:Y:S02]  /*06c0*/  UIMAD.WIDE.U32 UR6, UR4, 0x4, UR6 ;  /* 0x00000004040678a5 */ /* 0x004fe4000f8e0006 */
[----:B------:R-:W-:Y:S02]  /*06d0*/  ULEA UR15, UR11, UR4, 0x1 ;  /* 0x000000040b0f7291 */ /* 0x000fe4000f8e08ff */
[----:B------:R-:W-:Y:S02]  /*06e0*/  UIMAD UR14, UR11, 0x3, UR4 ;  /* 0x000000030b0e78a4 */ /* 0x000fe4000f8e0204 */
[----:B------:R-:W-:-:S02]  /*06f0*/  UIMAD UR12, UR11, 0x7, UR4 ;  /* 0x000000070b0c78a4 */ /* 0x000fc4000f8e0204 */
[----:B------:R-:W-:Y:S02]  /*0700*/  UIMAD UR9, UR11, 0x6, UR4 ;  /* 0x000000060b0978a4 */ /* 0x000fe4000f8e0204 */
[----:B----4-:R-:W-:Y:S02]  /*0710*/  ULEA UR5, UR5, UR4, 0x2 ;  /* 0x0000000405057291 */ /* 0x010fe4000f8e10ff */
[----:B------:R-:W-:-:S12]  /*0720*/  UIADD3 UR10, UPT, UPT, -UR10, URZ, URZ ;  /* 0x000000ff0a0a7290 */ /* 0x000fd8000fffe1ff */
.L_x_23:
[----:B------:R-:W-:Y:S01]  /*0730*/  IMAD.U32 R20, RZ, RZ, UR6 ;  /* 0x00000006ff147e24 */ /* 0x000fe2000f8e00ff */
[----:B------:R-:W-:Y:S01]  /*0740*/  MOV R21, UR7 ;  /* 0x0000000700157c02 */ /* 0x000fe20008000f00 */
[----:B------:R-:W-:Y:S01]  /*0750*/  UIMAD.WIDE.U32 UR18, UR16, 0x4, UR26 ;  /* 0x00000004101278a5 */ /* 0x000fe2000f8e001a */
[----:B------:R-:W2:Y:S04]  /*0760*/  LDG.E.CONSTANT R23, desc[UR24][R18.64] ;  /* 0x0000001812177981 */ /* 0x000ea8000c1e9900 */
[----:B------:R0:W2:Y:S01]  /*0770*/  LDG.E.CONSTANT R12, desc[UR24][R20.64] ;  /* 0x00000018140c7981 */ /* 0x0000a2000c1e9900 */
[----:B------:R-:W-:Y:S01]  /*0780*/  MOV R26, UR18 ;  /* 0x00000012001a7c02 */ /* 0x000fe20008000f00 */
[----:B------:R-:W-:Y:S01]  /*0790*/  IMAD.U32 R27, RZ, RZ, UR19 ;  /* 0x00000013ff1b7e24 */ /* 0x000fe2000f8e00ff */
[----:B------:R-:W-:Y:S01]  /*07a0*/  UIMAD.WIDE.U32 UR18, UR15, 0x4, UR26 ;  /* 0x000000040f1278a5 */ /* 0x000fe2000f8e001a */
[----:B------:R-:W-:-:S03]  /*07b0*/  IMAD.WIDE.U32 R28, R5, 0x4, R16 ;  /* 0x00000004051c7825 */ /* 0x000fc600078e0010 */
[----:B------:R-:W3:Y:S01]  /*07c0*/  LDG.E.CONSTANT R26, desc[UR24][R26.64] ;  /* 0x000000181a1a7981 */ /* 0x000ee2000c1e9900 */
[----:B0-----:R-:W-:Y:S01]  /*07d0*/  IMAD.WIDE.U32 R20, R3, 0x4, R16 ;  /* 0x0000000403147825 */ /* 0x001fe200078e0010 */
[----:B------:R-:W-:Y:S02]  /*07e0*/  MOV R24, UR18 ;  /* 0x0000001200187c02 */ /* 0x000fe40008000f00 */
[----:B------:R0:W4:Y:S01]  /*07f0*/  LDG.E.CONSTANT R4, desc[UR24][R28.64] ;  /* 0x000000181c047981 */ /* 0x000122000c1e9900 */
[----:B------:R-:W-:-:S03]  /*0800*/  MOV R25, UR19 ;  /* 0x0000001300197c02 */ /* 0x000fc60008000f00 */
[----:B------:R1:W3:Y:S04]  /*0810*/  LDG.E.CONSTANT R14, desc[UR24][R20.64] ;  /* 0x00000018140e7981 */ /* 0x0002e8000c1e9900 */
[----:B------:R1:W4:Y:S01]  /*0820*/  LDG.E.CONSTANT R27, desc[UR24][R24.64] ;  /* 0x00000018181b7981 */ /* 0x000322000c1e9900 */
[----:B------:R-:W-:Y:S02]  /*0830*/  UIMAD.WIDE.U32 UR18, UR14, 0x4, UR26 ;  /* 0x000000040e1278a5 */ /* 0x000fe4000f8e001a */
[----:B------:R-:W-:Y:S01]  /*0840*/  UIMAD.WIDE.U32 UR20, UR5, 0x4, UR26 ;  /* 0x00000004051478a5 */ /* 0x000fe2000f8e001a */
[----:B0-----:R-:W-:Y:S01]  /*0850*/  IMAD.WIDE.U32 R28, R7, 0x4, R16 ;  /* 0x00000004071c7825 */ /* 0x001fe200078e0010 */
[----:B------:R-:W-:-:S03]  /*0860*/  UIMAD.WIDE.U32 UR22, UR13, 0x4, UR26 ;  /* 0x000000040d1678a5 */ /* 0x000fc6000f8e001a */
[--C-:B-1----:R-:W-:Y:S01]  /*0870*/  IMAD.WIDE.U32 R20, R9, 0x4, R16.reuse ;  /* 0x0000000409147825 */ /* 0x102fe200078e0010 */
[----:B------:R0:W4:Y:S03]  /*0880*/  LDG.E.CONSTANT R6, desc[UR24][R28.64] ;  /* 0x000000181c067981 */ /* 0x000126000c1e9900 */
[----:B------:R-:W-:Y:S01]  /*0890*/  IMAD.U32 R22, RZ, RZ, UR18 ;  /* 0x00000012ff167e24 */ /* 0x000fe2000f8e00ff */
[----:B------:R1:W4:Y:S01]  /*08a0*/  LDG.E.CONSTANT R8, desc[UR24][R20.64] ;  /* 0x0000001814087981 */ /* 0x000322000c1e9900 */
[----:B------:R-:W-:Y:S01]  /*08b0*/  MOV R24, UR20 ;  /* 0x0000001400187c02 */ /* 0x000fe20008000f00 */
[----:B------:R-:W-:Y:S01]  /*08c0*/  IMAD.U32 R25, RZ, RZ, UR21 ;  /* 0x00000015ff197e24 */ /* 0x000fe2000f8e00ff */
[----:B------:R-:W-:Y:S01]  /*08d0*/  UIMAD.WIDE.U32 UR20, UR12, 0x4, UR26 ;  /* 0x000000040c1478a5 */ /* 0x000fe2000f8e001a */
[----:B0-----:R-:W-:Y:S01]  /*08e0*/  MOV R29, UR23 ;  /* 0x00000017001d7c02 */ /* 0x001fe20008000f00 */
[----:B-1----:R-:W-:Y:S01]  /*08f0*/  IMAD.WIDE.U32 R20, R11, 0x4, R16 ;  /* 0x000000040b147825 */ /* 0x002fe200078e0010 */
[----:B------:R-:W-:-:S05]  /*0900*/  MOV R28, UR22 ;  /* 0x00000016001c7c02 */ /* 0x000fca0008000f00 */
[----:B------:R-:W4:Y:S01]  /*0910*/  LDG.E.CONSTANT R29, desc[UR24][R28.64] ;  /* 0x000000181c1d7981 */ /* 0x000f22000c1e9900 */
[----:B--2--5:R-:W-:Y:S01]  /*0920*/  FFMA R10, R12, R23, R10 ;  /* 0x000000170c0a7223 */ /* 0x024fe2000000000a */
[----:B------:R-:W-:Y:S01]  /*0930*/  MOV R23, UR19 ;  /* 0x0000001300177c02 */ /* 0x000fe20008000f00 */
[----:B------:R-:W-:Y:S01]  /*0940*/  UIMAD.WIDE.U32 UR18, UR9, 0x4, UR26 ;  /* 0x00000004091278a5 */ /* 0x000fe2000f8e001a */
[----:B------:R0:W2:Y:S04]  /*0950*/  LDG.E.CONSTANT R12, desc[UR24][R20.64] ;  /* 0x00000018140c7981 */ /* 0x0000a8000c1e9900 */
[----:B------:R-:W2:Y:S01]  /*0960*/  LDG.E.CONSTANT R23, desc[UR24][R22.64] ;  /* 0x0000001816177981 */ /* 0x000ea2000c1e9900 */
[----:B0-----:R-:W-:Y:S01]  /*0970*/  IMAD.U32 R20, RZ, RZ, UR18 ;  /* 0x00000012ff147e24 */ /* 0x001fe2000f8e00ff */
[----:B------:R-:W-:Y:S01]  /*0980*/  MOV R21, UR19 ;  /* 0x0000001300157c02 */ /* 0x000fe20008000f00 */
[----:B---3--:R-:W-:Y:S01]  /*0990*/  FFMA R26, R26, R14, R10 ;  /* 0x0000000e1a1a7223 */ /* 0x008fe2000000000a */
[----:B------:R0:W3:Y:S03]  /*09a0*/  LDG.E.CONSTANT R22, desc[UR24][R24.64] ;  /* 0x0000001818167981 */ /* 0x0000e6000c1e9900 */
[----:B----4-:R-:W-:Y:S01]  /*09b0*/  FFMA R28, R27, R4, R26 ;  /* 0x000000041b1c7223 */ /* 0x010fe2000000001a */
[----:B------:R1:W4:Y:S01]  /*09c0*/  LDG.E.CONSTANT R14, desc[UR24][R20.64] ;  /* 0x00000018140e7981 */ /* 0x000322000c1e9900 */
[----:B------:R-:W-:Y:S01]  /*09d0*/  MOV R26, UR20 ;  /* 0x00000014001a7c02 */ /* 0x000fe20008000f00 */
[----:B------:R-:W-:-:S02]  /*09e0*/  IMAD.U32 R27, RZ, RZ, UR21 ;  /* 0x00000015ff1b7e24 */ /* 0x000fc4000f8e00ff */
[----:B0-----:R-:W-:-:S03]  /*09f0*/  IMAD.WIDE.U32 R24, R13, 0x4, R16 ;  /* 0x000000040d187825 */ /* 0x001fc600078e0010 */
[----:B------:R-:W4:Y:S01]  /*0a00*/  LDG.E.CONSTANT R26, desc[UR24][R26.64] ;  /* 0x000000181a1a7981 */ /* 0x000f22000c1e9900 */
[----:B-1----:R-:W-:-:S03]  /*0a10*/  IMAD.WIDE.U32 R20, R15, 0x4, R16 ;  /* 0x000000040f147825 */ /* 0x002fc600078e0010 */
[----:B------:R-:W4:Y:S04]  /*0a20*/  LDG.E.CONSTANT R10, desc[UR24][R24.64] ;  /* 0x00000018180a7981 */ /* 0x000f28000c1e9900 */
[----:B------:R-:W4:Y:S01]  /*0a30*/  LDG.E.CONSTANT R4, desc[UR24][R20.64] ;  /* 0x0000001814047981 */ /* 0x000f22000c1e9900 */
[----:B------:R-:W-:-:S04]  /*0a40*/  UIADD3 UR10, UPT, UPT, UR10, 0x8, URZ ;  /* 0x000000080a0a7890 */ /* 0x000fc8000fffe0ff */
[----:B------:R-:W-:Y:S01]  /*0a50*/  UISETP.NE.AND UP0, UPT, UR10, URZ, UPT ;  /* 0x000000ff0a00728c */ /* 0x000fe2000bf05270 */
[C---:B------:R-:W-:Y:S01]  /*0a60*/  IADD3 R3, PT, PT, R0.reuse, R3, RZ ;  /* 0x0000000300037210 */ /* 0x040fe20007ffe0ff */
[C---:B------:R-:W-:Y:S01]  /*0a70*/  IMAD.IADD R7, R0.reuse, 0x1, R7 ;  /* 0x0000000100077824 */ /* 0x040fe200078e0207 */
[C---:B------:R-:W-:Y:S01]  /*0a80*/  IADD3 R5, PT, PT, R0.reuse, R5, RZ ;  /* 0x0000000500057210 */ /* 0x040fe20007ffe0ff */
[C---:B------:R-:W-:Y:S01]  /*0a90*/  IMAD.IADD R13, R0.reuse, 0x1, R13 ;  /* 0x00000001000d7824 */ /* 0x040fe200078e020d */
[C---:B------:R-:W-:Y:S01]  /*0aa0*/  IADD3 R9, PT, PT, R0.reuse, R9, RZ ;  /* 0x0000000900097210 */ /* 0x040fe20007ffe0ff */
[C---:B------:R-:W-:Y:S01]  /*0ab0*/  IMAD.WIDE.U32 R18, R0.reuse, 0x4, R18 ;  /* 0x0000000400127825 */ /* 0x040fe200078e0012 */
[C---:B------:R-:W-:Y:S02]  /*0ac0*/  IADD3 R11, PT, PT, R0.reuse, R11, RZ ;  /* 0x0000000b000b7210 */ /* 0x040fe40007ffe0ff */
[----:B------:R-:W-:Y:S01]  /*0ad0*/  IADD3 R15, PT, PT, R0, R15, RZ ;  /* 0x0000000f000f7210 */ /* 0x000fe20007ffe0ff */
[----:B------:R-:W-:-:S02]  /*0ae0*/  UIADD3 UR16, UPT, UPT, UR8, UR16, URZ ;  /* 0x0000001008107290 */ /* 0x000fc4000fffe0ff */
[----:B------:R-:W-:Y:S02]  /*0af0*/  UIADD3 UR15, UPT, UPT, UR8, UR15, URZ ;  /* 0x0000000f080f7290 */ /* 0x000fe4000fffe0ff */
[----:B------:R-:W-:Y:S02]  /*0b00*/  UIADD3 UR14, UPT, UPT, UR8, UR14, URZ ;  /* 0x0000000e080e7290 */ /* 0x000fe4000fffe0ff */
[----:B------:R-:W-:Y:S02]  /*0b10*/  UIADD3 UR5, UPT, UPT, UR8, UR5, URZ ;  /* 0x0000000508057290 */ /* 0x000fe4000fffe0ff */
[----:B------:R-:W-:Y:S02]  /*0b20*/  UIADD3 UR13, UPT, UPT, UR8, UR13, URZ ;  /* 0x0000000d080d7290 */ /* 0x000fe4000fffe0ff */
[----:B------:R-:W-:Y:S02]  /*0b30*/  UIADD3 UR9, UPT, UPT, UR8, UR9, URZ ;  /* 0x0000000908097290 */ /* 0x000fe4000fffe0ff */
[----:B------:R-:W-:-:S02]  /*0b40*/  UIADD3 UR12, UPT, UPT, UR8, UR12, URZ ;  /* 0x0000000c080c7290 */ /* 0x000fc4000fffe0ff */
[----:B------:R-:W-:Y:S01]  /*0b50*/  UIMAD.WIDE.U32 UR6, UR8, 0x4, UR6 ;  /* 0x00000004080678a5 */ /* 0x000fe2000f8e0006 */
[----:B--2---:R-:W-:-:S04]  /*0b60*/  FFMA R23, R23, R6, R28 ;  /* 0x0000000617177223 */ /* 0x004fc8000000001c */
[----:B---3--:R-:W-:-:S04]  /*0b70*/  FFMA R8, R22, R8, R23 ;  /* 0x0000000816087223 */ /* 0x008fc80000000017 */
[----:B------:R-:W-:-:S04]  /*0b80*/  FFMA R29, R29, R12, R8 ;  /* 0x0000000c1d1d7223 */ /* 0x000fc80000000008 */
[----:B----4-:R-:W-:-:S04]  /*0b90*/  FFMA R29, R14, R10, R29 ;  /* 0x0000000a0e1d7223 */ /* 0x010fc8000000001d */
[----:B------:R-:W-:Y:S01]  /*0ba0*/  FFMA R10, R26, R4, R29 ;  /* 0x000000041a0a7223 */ /* 0x000fe2000000001d */
[----:B------:R-:W-:Y:S06]  /*0bb0*/  BRA.U UP0, `(.L_x_23) ;  /* 0xfffffff900dc7547 */ /* 0x000fec000b83ffff */
[----:B------:R-:W0:Y:S02]  /*0bc0*/  LDC R3, c[0x0][0x3a0] ;  /* 0x0000e800ff037b82 */ /* 0x000e240000000800 */
[----:B0-----:R-:W-:-:S04]  /*0bd0*/  LOP3.LUT R3, R3, 0x7ffffff8, RZ, 0xc0, !PT ;  /* 0x7ffffff803037812 */ /* 0x001fc800078ec0ff */
[----:B------:R-:W-:-:S15]  /*0be0*/  R2UR UR5, R3 ;  /* 0x00000000030572ca */ /* 0x000fde00000e0000 */
.L_x_22:
[----:B------:R-:W1:Y:S08]  /*0bf0*/  LDC R11, c[0x0][0x3a0] ;  /* 0x0000e800ff0b7b82 */ /* 0x000e700000000800 */
[----:B------:R-:W3:Y:S01]  /*0c00*/  LDC R3, c[0x0][0x39c] ;  /* 0x0000e700ff037b82 */ /* 0x000ee20000000800 */
[----:B-1----:R-:W-:-:S04]  /*0c10*/  LOP3.LUT R4, R11, 0x7, RZ, 0xc0, !PT ;  /* 0x000000070b047812 */ /* 0x002fc800078ec0ff */
[----:B------:R-:W-:-:S13]  /*0c20*/  ISETP.NE.AND P0, PT, R4, RZ, PT ;  /* 0x000000ff0400720c */ /* 0x000fda0003f05270 */
[----:B---3--:R-:W-:Y:S05]  /*0c30*/  @!P0 BRA `(.L_x_24) ;  /* 0x0000000400308947 */ /* 0x008fea0003800000 */
[----:B------:R-:W-:Y:S02]  /*0c40*/  IADD3 R4, PT, PT, R4, -0x1, RZ ;  /* 0xffffffff04047810 */ /* 0x000fe40007ffe0ff */
[----:B------:R-:W-:Y:S02]  /*0c50*/  LOP3.LUT R11, R11, 0x3, RZ, 0xc0, !PT ;  /* 0x000000030b0b7812 */ /* 0x000fe400078ec0ff */
[----:B------:R-:W-:Y:S02]  /*0c60*/  ISETP.GE.U32.AND P0, PT, R4, 0x3, PT ;  /* 0x000000030400780c */ /* 0x000fe40003f06070 */
[----:B------:R-:W-:-:S11]  /*0c70*/  ISETP.NE.AND P1, PT, R11, RZ, PT ;  /* 0x000000ff0b00720c */ /* 0x000fd60003f25270 */
[----:B------:R-:W-:Y:S05]  /*0c80*/  @!P0 BRA `(.L_x_25) ;  /* 0x0000000000908947 */ /* 0x000fea0003800000 */
[----:B------:R-:W1:Y:S01]  /*0c90*/  LDCU UR7, c[0x0][0x398] ;  /* 0x00007300ff0777ac */ /* 0x000e620008000800 */
[----:B------:R-:W3:Y:S01]  /*0ca0*/  LDC.64 R4, c[0x0][0x388] ;  /* 0x0000e200ff047b82 */ /* 0x000ee20000000a00 */
[----:B0-----:R-:W-:-:S07]  /*0cb0*/  IMAD R8, R3, UR5, R2 ;  /* 0x0000000503087c24 */ /* 0x001fce000f8e0202 */
[----:B--2---:R-:W0:Y:S01]  /*0cc0*/  LDC.64 R6, c[0x0][0x380] ;  /* 0x0000e000ff067b82 */ /* 0x004e220000000a00 */
[----:B-1----:R-:W-:Y:S02]  /*0cd0*/  UIMAD UR6, UR5, UR7, UR4 ;  /* 0x00000007050672a4 */ /* 0x002fe4000f8e0204 */
[----:B------:R-:W-:-:S04]  /*0ce0*/  IMAD.U32 R9, RZ, RZ, UR7 ;  /* 0x00000007ff097e24 */ /* 0x000fc8000f8e00ff */
[----:B------:R-:W-:Y:S01]  /*0cf0*/  MOV R13, UR6 ;  /* 0x00000006000d7c02 */ /* 0x000fe20008000f00 */
[----:B---3--:R-:W-:Y:S01]  /*0d00*/  IMAD.WIDE.U32 R14, R8, 0x4, R4 ;  /* 0x00000004080e7825 */ /* 0x008fe200078e0004 */
[----:B------:R-:W-:-:S03]  /*0d10*/  IADD3 R9, PT, PT, R9, UR6, RZ ;  /* 0x0000000609097c10 */ /* 0x000fc6000fffe0ff */
[----:B------:R-:W-:Y:S02]  /*0d20*/  IMAD.IADD R8, R8, 0x1, R3 ;  /* 0x0000000108087824 */ /* 0x000fe400078e0203 */
[----:B------:R-:W2:Y:S01]  /*0d30*/  LDG.E.CONSTANT R14, desc[UR24][R14.64] ;  /* 0x000000180e0e7981 */ /* 0x000ea2000c1e9900 */
[--C-:B0-----:R-:W-:Y:S02]  /*0d40*/  IMAD.WIDE.U32 R12, R13, 0x4, R6.reuse ;  /* 0x000000040d0c7825 */ /* 0x101fe400078e0006 */
[CC--:B------:R-:W-:Y:S02]  /*0d50*/  IADD3 R22, PT, PT, R8.reuse, R3.reuse, RZ ;  /* 0x0000000308167210 */ /* 0x0c0fe40007ffe0ff */
[C---:B------:R-:W-:Y:S01]  /*0d60*/  IMAD.WIDE.U32 R16, R9.reuse, 0x4, R6 ;  /* 0x0000000409107825 */ /* 0x040fe200078e0006 */
[----:B------:R-:W-:Y:S01]  /*0d70*/  IADD3 R9, PT, PT, R9, UR7, RZ ;  /* 0x0000000709097c10 */ /* 0x000fe2000fffe0ff */
[----:B------:R0:W2:Y:S02]  /*0d80*/  LDG.E.CONSTANT R13, desc[UR24][R12.64] ;  /* 0x000000180c0d7981 */ /* 0x0000a4000c1e9900 */
[----:B------:R-:W-:Y:S01]  /*0d90*/  IMAD.WIDE.U32 R20, R8, 0x4, R4 ;  /* 0x0000000408147825 */ /* 0x000fe200078e0004 */
[----:B------:R-:W-:Y:S01]  /*0da0*/  IADD3 R25, PT, PT, R22, R3, RZ ;  /* 0x0000000316197210 */ /* 0x000fe20007ffe0ff */
[----:B------:R-:W3:Y:S02]  /*0db0*/  LDG.E.CONSTANT R16, desc[UR24][R16.64] ;  /* 0x0000001810107981 */ /* 0x000ee4000c1e9900 */
[----:B------:R-:W-:-:S02]  /*0dc0*/  IMAD.WIDE.U32 R18, R9, 0x4, R6 ;  /* 0x0000000409127825 */ /* 0x000fc400078e0006 */
[----:B------:R-:W3:Y:S02]  /*0dd0*/  LDG.E.CONSTANT R21, desc[UR24][R20.64] ;  /* 0x0000001814157981 */ /* 0x000ee4000c1e9900 */
[----:B------:R-:W-:Y:S02]  /*0de0*/  VIADD R23, R9, UR7 ;  /* 0x0000000709177c36 */ /* 0x000fe40008000000 */
[----:B------:R-:W-:Y:S01]  /*0df0*/  IMAD.WIDE.U32 R8, R22, 0x4, R4 ;  /* 0x0000000416087825 */ /* 0x000fe200078e0004 */
[----:B------:R-:W4:Y:S03]  /*0e00*/  LDG.E.CONSTANT R18, desc[UR24][R18.64] ;  /* 0x0000001812127981 */ /* 0x000f26000c1e9900 */
[----:B------:R-:W-:Y:S02]  /*0e10*/  IMAD.WIDE.U32 R6, R23, 0x4, R6 ;  /* 0x0000000417067825 */ /* 0x000fe400078e0006 */
[----:B------:R-:W4:Y:S02]  /*0e20*/  LDG.E.CONSTANT R8, desc[UR24][R8.64] ;  /* 0x0000001808087981 */ /* 0x000f24000c1e9900 */
[----:B------:R-:W-:-:S02]  /*0e30*/  IMAD.WIDE.U32 R4, R25, 0x4, R4 ;  /* 0x0000000419047825 */ /* 0x000fc400078e0004 */
[----:B------:R-:W4:Y:S04]  /*0e40*/  LDG.E.CONSTANT R6, desc[UR24][R6.64] ;  /* 0x0000001806067981 */ /* 0x000f28000c1e9900 */
[----:B------:R-:W4:Y:S01]  /*0e50*/  LDG.E.CONSTANT R4, desc[UR24][R4.64] ;  /* 0x0000001804047981 */ /* 0x000f22000c1e9900 */
[----:B0-----:R-:W-:-:S05]  /*0e60*/  MOV R12, UR5 ;  /* 0x00000005000c7c02 */ /* 0x001fca0008000f00 */
[----:B------:R-:W-:-:S05]  /*0e70*/  VIADD R12, R12, 0x4 ;  /* 0x000000040c0c7836 */ /* 0x000fca0000000000 */
[----:B------:R-:W-:Y:S01]  /*0e80*/  R2UR UR5, R12 ;  /* 0x000000000c0572ca */ /* 0x000fe200000e0000 */
[----:B--2--5:R-:W-:-:S04]  /*0e90*/  FFMA R13, R13, R14, R10 ;  /* 0x0000000e0d0d7223 */ /* 0x024fc8000000000a */
[----:B---3--:R-:W-:-:S04]  /*0ea0*/  FFMA R13, R16, R21, R13 ;  /* 0x00000015100d7223 */ /* 0x008fc8000000000d */
[----:B----4-:R-:W-:-:S04]  /*0eb0*/  FFMA R13, R18, R8, R13 ;  /* 0x00000008120d7223 */ /* 0x010fc8000000000d */
[----:B------:R-:W-:-:S07]  /*0ec0*/  FFMA R10, R6, R4, R13 ;  /* 0x00000004060a7223 */ /* 0x000fce000000000d */
.L_x_25:
[----:B------:R-:W-:Y:S05]  /*0ed0*/  @!P1 BRA `(.L_x_24) ;  /* 0x0000000000889947 */ /* 0x000fea0003800000 */
[----:B------:R-:W1:Y:S01]  /*0ee0*/  LDC R4, c[0x0][0x3a0] ;  /* 0x0000e800ff047b82 */ /* 0x000e620000000800 */
[----:B------:R-:W-:Y:S02]  /*0ef0*/  ISETP.NE.AND P0, PT, R11, 0x1, PT ;  /* 0x000000010b00780c */ /* 0x000fe40003f05270 */
[----:B------:R-:W-:-:S05]  /*0f00*/  MOV R12, UR5 ;  /* 0x00000005000c7c02 */ /* 0x000fca0008000f00 */
[----:B------:R-:W3:Y:S06]  /*0f10*/  LDC.64 R14, c[0x0][0x380] ;  /* 0x0000e000ff0e7b82 */ /* 0x000eec0000000a00 */
[----:B------:R-:W-:Y:S01]  /*0f20*/  @P0 IADD3 R16, PT, PT, R12, 0x2, RZ ;  /* 0x000000020c100810 */ /* 0x000fe20007ffe0ff */
[----:B------:R-:W-:Y:S01]  /*0f30*/  @P0 IMAD R13, R3, UR5, R2 ;  /* 0x00000005030d0c24 */ /* 0x000fe2000f8e0202 */
[----:B------:R-:W4:Y:S02]  /*0f40*/  @P0 LDC R11, c[0x0][0x398] ;  /* 0x0000e600ff0b0b82 */ /* 0x000f240000000800 */
[----:B------:R-:W-:Y:S01]  /*0f50*/  @P0 R2UR UR5, R16 ;  /* 0x00000000100502ca */ /* 0x000fe200000e0000 */
[----:B------:R-:W-:Y:S01]  /*0f60*/  @P0 IMAD.IADD R21, R13, 0x1, R3 ;  /* 0x000000010d150824 */ /* 0x000fe200078e0203 */
[----:B-1----:R-:W-:-:S04]  /*0f70*/  LOP3.LUT P1, RZ, R4, 0x1, RZ, 0xc0, !PT ;  /* 0x0000000104ff7812 */ /* 0x002fc8000782c0ff */
[----:B0-----:R-:W0:Y:S07]  /*0f80*/  LDC.64 R8, c[0x0][0x388] ;  /* 0x0000e200ff087b82 */ /* 0x001e2e0000000a00 */
[----:B------:R-:W-:Y:S01]  /*0f90*/  MOV R23, UR5 ;  /* 0x0000000500177c02 */ /* 0x000fe20008000f00 */
[----:B--2---:R-:W1:Y:S01]  /*0fa0*/  LDC.64 R6, c[0x0][0x380] ;  /* 0x0000e000ff067b82 */ /* 0x004e620000000a00 */
[----:B----4-:R-:W-:-:S07]  /*0fb0*/  @P0 IMAD R12, R12, R11, UR4 ;  /* 0x000000040c0c0e24 */ /* 0x010fce000f8e020b */
[----:B------:R-:W2:Y:S01]  /*0fc0*/  @P1 LDC R18, c[0x0][0x398] ;  /* 0x0000e600ff121b82 */ /* 0x000ea20000000800 */
[C---:B---3--:R-:W-:Y:S01]  /*0fd0*/  @P0 IMAD.WIDE.U32 R16, R12.reuse, 0x4, R14 ;  /* 0x000000040c100825 */ /* 0x048fe200078e000e */
[----:B------:R-:W-:-:S06]  /*0fe0*/  @P0 IADD3 R19, PT, PT, R12, R11, RZ ;  /* 0x0000000b0c130210 */ /* 0x000fcc0007ffe0ff */
[----:B------:R-:W3:Y:S01]  /*0ff0*/  LDC.64 R4, c[0x0][0x388] ;  /* 0x0000e200ff047b82 */ /* 0x000ee20000000a00 */
[----:B0-----:R-:W-:Y:S01]  /*1000*/  @P0 IMAD.WIDE.U32 R12, R13, 0x4, R8 ;  /* 0x000000040d0c0825 */ /* 0x001fe200078e0008 */
[----:B------:R-:W4:Y:S03]  /*1010*/  @P0 LDG.E.CONSTANT R11, desc[UR24][R16.64] ;  /* 0x00000018100b0981 */ /* 0x000f26000c1e9900 */
[----:B------:R-:W-:Y:S02]  /*1020*/  @P0 IMAD.WIDE.U32 R14, R19, 0x4, R14 ;  /* 0x00000004130e0825 */ /* 0x000fe400078e000e */
[----:B------:R-:W4:Y:S02]  /*1030*/  @P0 LDG.E.CONSTANT R12, desc[UR24][R12.64] ;  /* 0x000000180c0c0981 */ /* 0x000f24000c1e9900 */
[----:B------:R-:W-:Y:S02]  /*1040*/  @P0 IMAD.WIDE.U32 R8, R21, 0x4, R8 ;  /* 0x0000000415080825 */ /* 0x000fe400078e0008 */
[----:B------:R-:W4:Y:S02]  /*1050*/  @P0 LDG.E.CONSTANT R14, desc[UR24][R14.64] ;  /* 0x000000180e0e0981 */ /* 0x000f24000c1e9900 */
[----:B------:R-:W-:-:S02]  /*1060*/  @P1 IMAD R21, R3, UR5, R2 ;  /* 0x0000000503151c24 */ /* 0x000fc4000f8e0202 */
[----:B------:R-:W4:Y:S01]  /*1070*/  @P0 LDG.E.CONSTANT R8, desc[UR24][R8.64] ;  /* 0x0000001808080981 */ /* 0x000f22000c1e9900 */
[----:B--2---:R-:W-:-:S04]  /*1080*/  @P1 IMAD R19, R23, R18, UR4 ;  /* 0x0000000417131e24 */ /* 0x004fc8000f8e0212 */
[----:B-1----:R-:W-:-:S04]  /*1090*/  @P1 IMAD.WIDE.U32 R6, R19, 0x4, R6 ;  /* 0x0000000413061825 */ /* 0x002fc800078e0006 */
[----:B---3--:R-:W-:Y:S02]  /*10a0*/  @P1 IMAD.WIDE.U32 R4, R21, 0x4, R4 ;  /* 0x0000000415041825 */ /* 0x008fe400078e0004 */
[----:B------:R-:W2:Y:S04]  /*10b0*/  @P1 LDG.E.CONSTANT R7, desc[UR24][R6.64] ;  /* 0x0000001806071981 */ /* 0x000ea8000c1e9900 */
[----:B------:R-:W2:Y:S01]  /*10c0*/  @P1 LDG.E.CONSTANT R4, desc[UR24][R4.64] ;  /* 0x0000001804041981 */ /* 0x000ea2000c1e9900 */
[----:B----45:R-:W-:-:S04]  /*10d0*/  @P0 FFMA R11, R11, R12, R10 ;  /* 0x0000000c0b0b0223 */ /* 0x030fc8000000000a */
[----:B------:R-:W-:-:S04]  /*10e0*/  @P0 FFMA R10, R14, R8, R11 ;  /* 0x000000080e0a0223 */ /* 0x000fc8000000000b */
[----:B--2---:R-:W-:-:S07]  /*10f0*/  @P1 FFMA R10, R7, R4, R10 ;  /* 0x00000004070a1223 */ /* 0x004fce000000000a */
.L_x_24:
[----:B------:R-:W1:Y:S01]  /*1100*/  LDC.64 R4, c[0x0][0x390] ;  /* 0x0000e400ff047b82 */ /* 0x000e620000000a00 */
[----:B0-2---:R-:W-:Y:S01]  /*1110*/  IMAD R7, R3, UR4, R2 ;  /* 0x0000000403077c24 */ /* 0x005fe2000f8e0202 */
[----:B------:R-:W-:-:S04]  /*1120*/  IADD3 R2, PT, PT, R2, 0x1, RZ ;  /* 0x0000000102027810 */ /* 0x000fc80007ffe0ff */
[----:B------:R-:W-:Y:S01]  /*1130*/  ISETP.NE.AND P0, PT, R2, R3, PT ;  /* 0x000000030200720c */ /* 0x000fe20003f05270 */
[----:B-1----:R-:W-:-:S05]  /*1140*/  IMAD.WIDE.U32 R4, R7, 0x4, R4 ;  /* 0x0000000407047825 */ /* 0x002fca00078e0004 */
[----:B-----5:R3:W-:Y:S07]  /*1150*/  STG.E desc[UR24][R4.64], R10 ;  /* 0x0000000a04007986 */ /* 0x0207ee000c101918 */
[----:B------:R-:W-:Y:S05]  /*1160*/  @P0 BRA `(.L_x_26) ;  /* 0xfffffff000ec0947 */ /* 0x000fea000383ffff */
[----:B------:R-:W0:Y:S01]  /*1170*/  LDCU UR5, c[0x0][0x398] ;  /* 0x00007300ff0577ac */ /* 0x000e220008000800 */
[----:B------:R-:W-:Y:S01]  /*1180*/  UIADD3 UR4, UPT, UPT, UR4, 0x1, URZ ;  /* 0x0000000104047890 */ /* 0x000fe2000fffe0ff */
[----:B0-----:R-:W-:-:S05]  /*1190*/  MOV R2, UR5 ;  /* 0x0000000500027c02 */ /* 0x001fca0008000f00 */
[----:B------:R-:W-:-:S13]  /*11a0*/  ISETP.NE.AND P0, PT, R2, UR4, PT ;  /* 0x0000000402007c0c */ /* 0x000fda000bf05270 */
[----:B------:R-:W-:Y:S05]  /*11b0*/  @P0 BRA `(.L_x_27) ;  /* 0xfffffff000d40947 */ /* 0x000fea000383ffff */
[----:B------:R-:W-:Y:S05]  /*11c0*/  EXIT ;  /* 0x000000000000794d */ /* 0x000fea0003800000 */
.L_x_28:
        /* <DEDUP_REMOVED lines=11> */
.L_x_59:


//--------------------- .text._Z7abT_gpuPKfS0_Pfiii --------------------------
	.section	.text._Z7abT_gpuPKfS0_Pfiii,"ax",@progbits
	.align	128
        .global         _Z7abT_gpuPKfS0_Pfiii
        .type           _Z7abT_gpuPKfS0_Pfiii,@function
        .size           _Z7abT_gpuPKfS0_Pfiii,(.L_x_60 - _Z7abT_gpuPKfS0_Pfiii)
        .other          _Z7abT_gpuPKfS0_Pfiii,@"STO_CUDA_ENTRY STV_DEFAULT"
_Z7abT_gpuPKfS0_Pfiii:
.text._Z7abT_gpuPKfS0_Pfiii:
[----:B------:R-:W-:Y:S01]  /*0000*/  LDC R1, c[0x0][0x37c] ;  /* 0x0000df00ff017b82 */ /* 0x000fe20000000800 */
[----:B------:R-:W0:Y:S01]  /*0010*/  LDCU.64 UR6, c[0x0][0x398] ;  /* 0x00007300ff0677ac */ /* 0x000e220008000a00 */
[----:B------:R-:W1:Y:S01]  /*0020*/  LDCU.64 UR12, c[0x0][0x358] ;  /* 0x00006b00ff0c77ac */ /* 0x000e620008000a00 */
[----:B0-----:R-:W-:-:S04]  /*0030*/  UISETP.LT.AND UP0, UPT, UR6, UR7, UPT ;  /* 0x000000070600728c */ /* 0x001fc8000bf01270 */
[----:B------:R-:W-:-:S04]  /*0040*/  USEL UR6, UR6, UR7, UP0 ;  /* 0x0000000706067287 */ /* 0x000fc80008000000 */
[----:B------:R-:W-:-:S09]  /*0050*/  UISETP.GE.AND UP0, UPT, UR6, 0x1, UPT ;  /* 0x000000010600788c */ /* 0x000fd2000bf06270 */
[----:B-1----:R-:W-:Y:S05]  /*0060*/  BRA.U !UP0, `(.L_x_29) ;  /* 0x0000000508087547 */ /* 0x002fea000b800000 */
[----:B------:R-:W-:Y:S02]  /*0070*/  ULOP3.LUT UR8, UR7, 0x7, URZ, 0xc0, !UPT ;  /* 0x0000000707087892 */ /* 0x000fe4000f8ec0ff */
[----:B------:R-:W-:Y:S02]  /*0080*/  ULOP3.LUT UR9, UR7, 0x3, URZ, 0xc0, !UPT ;  /* 0x0000000307097892 */ /* 0x000fe4000f8ec0ff */
[----:B------:R-:W-:Y:S02]  /*0090*/  UIADD3 UR4, UPT, UPT, UR8, -0x1, URZ ;  /* 0xffffffff08047890 */ /* 0x000fe4000fffe0ff */
[----:B------:R-:W-:Y:S02]  /*00a0*/  ULOP3.LUT UR7, UR7, 0x7ffffff8, URZ, 0xc0, !UPT ;  /* 0x7ffffff807077892 */ /* 0x000fe4000f8ec0ff */
[----:B------:R-:W-:-:S03]  /*00b0*/  UISETP.GE.U32.AND UP0, UPT, UR4, 0x3, UPT ;  /* 0x000000030400788c */ /* 0x000fc6000bf06070 */
[----:B------:R-:W-:-:S08]  /*00c0*/  UMOV UR4, URZ ;  /* 0x000000ff00047c82 */ /* 0x000fd00008000000 */
.L_x_35:
[----:B0-----:R-:W0:Y:S01]  /*00d0*/  LDC.64 R12, c[0x0][0x398] ;  /* 0x0000e600ff0c7b82 */ /* 0x001e220000000a00 */
[----:B------:R-:W-:Y:S01]  /*00e0*/  HFMA2 R9, -RZ, RZ, 0, 0 ;  /* 0x00000000ff097431 */ /* 0x000fe200000001ff */
[C---:B0-----:R-:W-:Y:S01]  /*00f0*/  ISETP.GE.U32.AND P1, PT, R13.reuse, 0x8, PT ;  /* 0x000000080d00780c */ /* 0x041fe20003f26070 */
[----:B------:R-:W-:Y:S01]  /*0100*/  IMAD R0, R13, UR4, RZ ;  /* 0x000000040d007c24 */ /* 0x000fe2000f8e02ff */
[----:B------:R-:W-:-:S06]  /*0110*/  UIADD3 UR4, UPT, UPT, UR4, 0x1, URZ ;  /* 0x0000000104047890 */ /* 0x000fcc000fffe0ff */
[----:B------:R-:W-:-:S05]  /*0120*/  ISETP.NE.AND P0, PT, R12, UR4, PT ;  /* 0x000000040c007c0c */ /* 0x000fca000bf05270 */
[----:B-12---:R-:W-:Y:S08]  /*0130*/  @!P1 BRA `(.L_x_30) ;  /* 0x0000000000409947 */ /* 0x006ff00003800000 */
[----:B------:R-:W0:Y:S01]  /*0140*/  LDC.64 R4, c[0x0][0x390] ;  /* 0x0000e400ff047b82 */ /* 0x000e220000000a00 */
[----:B------:R-:W-:-:S05]  /*0150*/  UMOV UR5, URZ ;  /* 0x000000ff00057c82 */ /* 0x000fca0008000000 */
.L_x_31:
[----:B-1----:R-:W-:Y:S01]  /*0160*/  VIADD R3, R0, UR5 ;  /* 0x0000000500037c36 */ /* 0x002fe20008000000 */
[----:B------:R-:W-:-:S03]  /*0170*/  UIADD3 UR5, UPT, UPT, UR5, 0x8, URZ ;  /* 0x0000000805057890 */ /* 0x000fc6000fffe0ff */
        /* <DEDUP_REMOVED lines=11> */
[----:B------:R-:W-:-:S07]  /*0230*/  MOV R9, UR7 ;  /* 0x0000000700097c02 */ /* 0x000fce0008000f00 */
.L_x_30:
[----:B------:R-:W-:-:S09]  /*0240*/  UISETP.NE.AND UP1, UPT, UR8, URZ, UPT ;  /* 0x000000ff0800728c */ /* 0x000fd2000bf25270 */
[----:B------:R-:W-:Y:S05]  /*0250*/  BRA.U !UP1, `(.L_x_32) ;  /* 0x0000000109887547 */ /* 0x000fea000b800000 */
[----:B------:R-:W-:Y:S01]  /*0260*/  UISETP.NE.AND UP1, UPT, UR9, URZ, UPT ;  /* 0x000000ff0900728c */ /* 0x000fe2000bf25270 */
[----:B------:R-:W-:Y:S10]  /*0270*/  BRA.U !UP0, `(.L_x_33) ;  /* 0x0000000108347547 */ /* 0x000ff4000b800000 */
[----:B------:R-:W0:Y:S01]  /*0280*/  LDC.64 R10, c[0x0][0x390] ;  /* 0x0000e400ff0a7b82 */ /* 0x000e220000000a00 */
[C---:B------:R-:W-:Y:S01]  /*0290*/  IADD3 R6, P1, PT, R0.reuse, R9, RZ ;  /* 0x0000000900067210 */ /* 0x040fe20007f3e0ff */
[----:B------:R-:W-:Y:S02]  /*02a0*/  IMAD.IADD R5, R0, 0x1, R9 ;  /* 0x0000000100057824 */ /* 0x000fe400078e0209 */
        /* <DEDUP_REMOVED lines=10> */
.L_x_33:
[----:B------:R-:W-:Y:S05]  /*0350*/  BRA.U !UP1, `(.L_x_32) ;  /* 0x0000000109487547 */ /* 0x000fea000b800000 */
[----:B------:R-:W-:Y:S01]  /*0360*/  LOP3.LUT P1, RZ, R13, 0x1, RZ, 0xc0, !PT ;  /* 0x000000010dff7812 */ /* 0x000fe2000782c0ff */
[----:B------:R-:W-:-:S12]  /*0370*/  UISETP.NE.AND UP1, UPT, UR9, 0x1, UPT ;  /* 0x000000010900788c */ /* 0x000fd8000bf25270 */
[----:B------:R-:W2:Y:S01]  /*0380*/  @P1 LDC.64 R6, c[0x0][0x390] ;  /* 0x0000e400ff061b82 */ /* 0x000ea20000000a00 */
[----:B------:R-:W-:Y:S05]  /*0390*/  BRA.U !UP1, `(.L_x_34) ;  /* 0x00000001092c7547 */ /* 0x000fea000b800000 */
[----:B------:R-:W3:Y:S01]  /*03a0*/  LDC.64 R12, c[0x0][0x390] ;  /* 0x0000e400ff0c7b82 */ /* 0x000ee20000000a00 */
[CC--:B------:R-:W-:Y:S02]  /*03b0*/  IADD3 R8, P2, PT, R0.reuse, R9.reuse, RZ ;  /* 0x0000000900087210 */ /* 0x0c0fe40007f5e0ff */
[----:B0-----:R-:W-:Y:S02]  /*03c0*/  IADD3 R5, PT, PT, R0, R9, RZ ;  /* 0x0000000900057210 */ /* 0x001fe40007ffe0ff */
[----:B------:R-:W-:Y:S01]  /*03d0*/  IADD3 R9, PT, PT, R9, 0x2, RZ ;  /* 0x0000000209097810 */ /* 0x000fe20007ffe0ff */
[----:B------:R-:W-:Y:S02]  /*03e0*/  IMAD.X R10, RZ, RZ, RZ, P2 ;  /* 0x000000ffff0a7224 */ /* 0x000fe400010e06ff */
[----:B-1----:R-:W0:Y:S01]  /*03f0*/  LDC.64 R2, c[0x0][0x390] ;  /* 0x0000e400ff027b82 */ /* 0x002e220000000a00 */
[----:B---3--:R-:W-:Y:S01]  /*0400*/  LEA R4, P2, R8, R12, 0x2 ;  /* 0x0000000c08047211 */ /* 0x008fe200078410ff */
[----:B0-----:R-:W-:-:S03]  /*0410*/  IMAD.WIDE.U32 R2, R5, 0x4, R2 ;  /* 0x0000000405027825 */ /* 0x001fc600078e0002 */
[----:B------:R-:W-:Y:S02]  /*0420*/  LEA.HI.X R5, R8, R13, R10, 0x2, P2 ;  /* 0x0000000d08057211 */ /* 0x000fe400010f140a */
[----:B------:R3:W-:Y:S04]  /*0430*/  STG.E desc[UR12][R2.64], RZ ;  /* 0x000000ff02007986 */ /* 0x0007e8000c10190c */
[----:B------:R3:W-:Y:S03]  /*0440*/  STG.E desc[UR12][R4.64+0x4], RZ ;  /* 0x000004ff04007986 */ /* 0x0007e6000c10190c */
.L_x_34:
[----:B01-3--:R-:W-:-:S04]  /*0450*/  @P1 IMAD.IADD R3, R0, 0x1, R9 ;  /* 0x0000000100031824 */ /* 0x00bfc800078e0209 */
[----:B--2---:R-:W-:-:S05]  /*0460*/  @P1 IMAD.WIDE.U32 R2, R3, 0x4, R6 ;  /* 0x0000000403021825 */ /* 0x004fca00078e0006 */
[----:B------:R2:W-:Y:S02]  /*0470*/  @P1 STG.E desc[UR12][R2.64], RZ ;  /* 0x000000ff02001986 */ /* 0x0005e4000c10190c */
.L_x_32:
[----:B------:R-:W-:Y:S05]  /*0480*/  @P0 BRA `(.L_x_35) ;  /* 0xfffffffc00100947 */ /* 0x000fea000383ffff */
.L_x_29:
[----:B------:R-:W3:Y:S02]  /*0490*/  LDC R0, c[0x0][0x3a0] ;  /* 0x0000e800ff007b82 */ /* 0x000ee40000000800 */
[----:B---3--:R-:W-:-:S04]  /*04a0*/  ISETP.GE.AND P0, PT, R0, 0x1, PT ;  /* 0x000000010000780c */ /* 0x008fc80003f06270 */
[----:B------:R-:W-:-:S13]  /*04b0*/  ISETP.GE.OR P0, PT, RZ, UR6, !P0 ;  /* 0x00000006ff007c0c */ /* 0x000fda000c706670 */
[----:B------:R-:W-:Y:S05]  /*04c0*/  @P0 EXIT ;  /* 0x000000000000094d */ /* 0x000fea0003800000 */
[C---:B------:R-:W-:Y:S01]  /*04d0*/  LOP3.LUT R16, R0.reuse, 0xf, RZ, 0xc0, !PT ;  /* 0x0000000f00107812 */ /* 0x040fe200078ec0ff */
[----:B------:R-:W-:Y:S01]  /*04e0*/  UMOV UR4, URZ ;  /* 0x000000ff00047c82 */ /* 0x000fe20008000000 */
[C---:B------:R-:W-:Y:S02]  /*04f0*/  LOP3.LUT R17, R0.reuse, 0x7, RZ, 0xc0, !PT ;  /* 0x0000000700117812 */ /* 0x040fe400078ec0ff */
[----:B------:R-:W-:-:S07]  /*0500*/  LOP3.LUT R0, R0, 0x3, RZ, 0xc0, !PT ;  /* 0x0000000300007812 */ /* 0x000fce00078ec0ff */
.L_x_42:
[----:B---3--:R-:W3:Y:S01]  /*0510*/  LDCU UR9, c[0x0][0x3a0] ;  /* 0x00007400ff0977ac */ /* 0x008ee20008000800 */
[----:B------:R-:W-:Y:S01]  /*0520*/  HFMA2 R10, -RZ, RZ, 0, 0 ;  /* 0x00000000ff0a7431 */ /* 0x000fe200000001ff */
[----:B------:R-:W4:Y:S01]  /*0530*/  LDCU UR5, c[0x0][0x398] ;  /* 0x00007300ff0577ac */ /* 0x000f220008000800 */
[----:B------:R-:W-:Y:S01]  /*0540*/  UMOV UR8, UR4 ;  /* 0x0000000400087c82 */ /* 0x000fe20008000000 */
[----:B---3--:R-:W-:Y:S02]  /*0550*/  UIMAD UR9, UR4, UR9, URZ ;  /* 0x00000009040972a4 */ /* 0x008fe4000f8e02ff */
[----:B------:R-:W-:-:S04]  /*0560*/  UIADD3 UR4, UPT, UPT, UR4, 0x1, URZ ;  /* 0x0000000104047890 */ /* 0x000fc8000fffe0ff */
[----:B----4-:R-:W-:-:S11]  /*0570*/  UISETP.NE.AND UP0, UPT, UR4, UR5, UPT ;  /* 0x000000050400728c */ /* 0x010fd6000bf05270 */
.L_x_41:
[----:B---3--:R-:W3:Y:S01]  /*0580*/  LDC R7, c[0x0][0x39c] ;  /* 0x0000e700ff077b82 */ /* 0x008ee20000000800 */
[----:B------:R-:W4:Y:S07]  /*0590*/  LDCU UR5, c[0x0][0x3a0] ;  /* 0x00007400ff0577ac */ /* 0x000f2e0008000800 */
[----:B012---:R-:W0:Y:S01]  /*05a0*/  LDC.64 R2, c[0x0][0x390] ;  /* 0x0000e400ff027b82 */ /* 0x007e220000000a00 */
[----:B---3--:R-:W-:-:S04]  /*05b0*/  IMAD R5, R7, UR8, R10 ;  /* 0x0000000807057c24 */ /* 0x008fc8000f8e020a */
[----:B0-----:R-:W-:-:S05]  /*05c0*/  IMAD.WIDE.U32 R2, R5, 0x4, R2 ;  /* 0x0000000405027825 */ /* 0x001fca00078e0002 */
[----:B------:R0:W5:Y:S01]  /*05d0*/  LDG.E R13, desc[UR12][R2.64] ;  /* 0x0000000c020d7981 */ /* 0x000162000c1e1900 */
[----:B----4-:R-:W-:Y:S02]  /*05e0*/  UISETP.GE.U32.AND UP1, UPT, UR5, 0x10, UPT ;  /* 0x000000100500788c */ /* 0x010fe4000bf26070 */
[C---:B------:R-:W-:Y:S01]  /*05f0*/  IMAD R11, R10.reuse, UR5, RZ ;  /* 0x000000050a0b7c24 */ /* 0x040fe2000f8e02ff */
[----:B------:R-:W-:Y:S01]  /*0600*/  MOV R12, RZ ;  /* 0x000000ff000c7202 */ /* 0x000fe20000000f00 */
[----:B------:R-:W-:-:S05]  /*0610*/  VIADD R10, R10, 0x1 ;  /* 0x000000010a0a7836 */ /* 0x000fca0000000000 */
[----:B------:R-:W-:Y:S01]  /*0620*/  ISETP.NE.AND P0, PT, R10, R7, PT ;  /* 0x000000070a00720c */ /* 0x000fe20003f05270 */
[----:B0-----:R-:W-:-:S12]  /*0630*/  BRA.U !UP1, `(.L_x_36) ;  /* 0x0000000509147547 */ /* 0x001fd8000b800000 */
[----:B------:R-:W0:Y:S01]  /*0640*/  LDC.64 R4, c[0x0][0x388] ;  /* 0x0000e200ff047b82 */ /* 0x000e220000000a00 */
[----:B------:R-:W1:Y:S01]  /*0650*/  LDCU.64 UR6, c[0x0][0x380] ;  /* 0x00007000ff0677ac */ /* 0x000e620008000a00 */
[----:B------:R-:W-:-:S04]  /*0660*/  ULOP3.LUT UR5, UR5, 0x7ffffff0, URZ, 0xc0, !UPT ;  /* 0x7ffffff005057892 */ /* 0x000fc8000f8ec0ff */
[----:B------:R-:W-:Y:S02]  /*0670*/  UIADD3 UR10, UPT, UPT, -UR5, URZ, URZ ;  /* 0x000000ff050a7290 */ /* 0x000fe4000fffe1ff */
[----:B-1----:R-:W-:-:S04]  /*0680*/  ULEA UR6, UP1, UR9, UR6, 0x2 ;  /* 0x0000000609067291 */ /* 0x002fc8000f8210ff */
[----:B------:R-:W-:Y:S01]  /*0690*/  ULEA.HI.X UR7, UR9, UR7, URZ, 0x2, UP1 ;  /* 0x0000000709077291 */ /* 0x000fe200088f14ff */
[----:B0-----:R-:W-:Y:S01]  /*06a0*/  IMAD.WIDE.U32 R4, R11, 0x4, R4 ;  /* 0x000000040b047825 */ /* 0x001fe200078e0004 */
[----:B------:R-:W-:-:S04]  /*06b0*/  UIADD3 UR6, UP1, UPT, UR6, 0x20, URZ ;  /* 0x0000002006067890 */ /* 0x000fc8000ff3e0ff */
[----:B------:R-:W-:Y:S01]  /*06c0*/  UIADD3.X UR7, UPT, UPT, URZ, UR7, URZ, UP1, !UPT ;  /* 0x00000007ff077290 */ /* 0x000fe20008ffe4ff */
[----:B------:R-:W-:Y:S02]  /*06d0*/  IADD3 R4, P1, PT, R4, 0x20, RZ ;  /* 0x0000002004047810 */ /* 0x000fe40007f3e0ff */
[----:B------:R-:W-:-:S03]  /*06e0*/  MOV R6, UR6 ;  /* 0x0000000600067c02 */ /* 0x000fc60008000f00 */
[----:B------:R-:W-:Y:S02]  /*06f0*/  IMAD.X R5, RZ, RZ, R5, P1 ;  /* 0x000000ffff057224 */ /* 0x000fe400008e0605 */
[----:B------:R-:W-:-:S07]  /*0700*/  IMAD.U32 R7, RZ, RZ, UR7 ;  /* 0x00000007ff077e24 */ /* 0x000fce000f8e00ff */
.L_x_37:
[----:B------:R-:W2:Y:S04]  /*0710*/  LDG.E.CONSTANT R8, desc[UR12][R6.64+-0x20] ;  /* 0xffffe00c06087981 */ /* 0x000ea8000c1e9900 */
[----:B------:R-:W2:Y:S04]  /*0720*/  LDG.E.CONSTANT R9, desc[UR12][R4.64+-0x20] ;  /* 0xffffe00c04097981 */ /* 0x000ea8000c1e9900 */
[----:B------:R-:W3:Y:S04]  /*0730*/  LDG.E.CONSTANT R15, desc[UR12][R6.64+-0x1c] ;  /* 0xffffe40c060f7981 */ /* 0x000ee8000c1e9900 */
[----:B------:R-:W3:Y:S04]  /*0740*/  LDG.E.CONSTANT R26, desc[UR12][R4.64+-0x1c] ;  /* 0xffffe40c041a7981 */ /* 0x000ee8000c1e9900 */
[----:B------:R-:W4:Y:S04]  /*0750*/  LDG.E.CONSTANT R20, desc[UR12][R6.64+-0x18] ;  /* 0xffffe80c06147981 */ /* 0x000f28000c1e9900 */
[----:B------:R-:W4:Y:S04]  /*0760*/  LDG.E.CONSTANT R21, desc[UR12][R4.64+-0x18] ;  /* 0xffffe80c04157981 */ /* 0x000f28000c1e9900 */
[----:B------:R-:W4:Y:S04]  /*0770*/  LDG.E.CONSTANT R24, desc[UR12][R6.64+-0x14] ;  /* 0xffffec0c06187981 */ /* 0x000f28000c1e9900 */
[----:B------:R-:W4:Y:S04]  /*0780*/  LDG.E.CONSTANT R25, desc[UR12][R4.64+-0x14] ;  /* 0xffffec0c04197981 */ /* 0x000f28000c1e9900 */
[----:B------:R-:W4:Y:S04]  /*0790*/  LDG.E.CONSTANT R22, desc[UR12][R6.64+-0x10] ;  /* 0xfffff00c06167981 */ /* 0x000f28000c1e9900 */
[----:B------:R-:W4:Y:S04]  /*07a0*/  LDG.E.CONSTANT R23, desc[UR12][R4.64+-0x10] ;  /* 0xfffff00c04177981 */ /* 0x000f28000c1e9900 */
[----:B------:R-:W4:Y:S04]  /*07b0*/  LDG.E.CONSTANT R18, desc[UR12][R6.64+-0xc] ;  /* 0xfffff40c06127981 */ /* 0x000f28000c1e9900 */
[----:B------:R-:W4:Y:S04]  /*07c0*/  LDG.E.CONSTANT R19, desc[UR12][R4.64+-0xc] ;  /* 0xfffff40c04137981 */ /* 0x000f28000c1e9900 */
[----:B------:R-:W4:Y:S01]  /*07d0*/  LDG.E.CONSTANT R12, desc[UR12][R6.64+-0x4] ;  /* 0xfffffc0c060c7981 */ /* 0x000f22000c1e9900 */
[----:B--2--5:R-:W-:-:S03]  /*07e0*/  FFMA R14, R8, R9, R13 ;  /* 0x00000009080e7223 */ /* 0x024fc6000000000d */
[----:B------:R-:W2:Y:S04]  /*07f0*/  LDG.E.CONSTANT R8, desc[UR12][R6.64+-0x8] ;  /* 0xfffff80c06087981 */ /* 0x000ea8000c1e9900 */
[----:B------:R-:W2:Y:S04]  /*0800*/  LDG.E.CONSTANT R9, desc[UR12][R4.64+-0x8] ;  /* 0xfffff80c04097981 */ /* 0x000ea8000c1e9900 */
[----:B------:R-:W2:Y:S01]  /*0810*/  LDG.E.CONSTANT R13, desc[UR12][R4.64+-0x4] ;  /* 0xfffffc0c040d7981 */ /* 0x000ea2000c1e9900 */
[----:B---3--:R-:W-:-:S03]  /*0820*/  FFMA R27, R15, R26, R14 ;  /* 0x0000001a0f1b7223 */ /* 0x008fc6000000000e */
[----:B------:R-:W3:Y:S04]  /*0830*/  LDG.E.CONSTANT R14, desc[UR12][R6.64] ;  /* 0x0000000c060e7981 */ /* 0x000ee8000c1e9900 */
[----:B------:R-:W3:Y:S01]  /*0840*/  LDG.E.CONSTANT R15, desc[UR12][R4.64] ;  /* 0x0000000c040f7981 */ /* 0x000ee2000c1e9900 */
[----:B----4-:R-:W-:-:S03]  /*0850*/  FFMA R21, R20, R21, R27 ;  /* 0x0000001514157223 */ /* 0x010fc6000000001b */
[----:B------:R-:W4:Y:S01]  /*0860*/  LDG.E.CONSTANT R20, desc[UR12][R4.64+0x4] ;  /* 0x0000040c04147981 */ /* 0x000f22000c1e9900 */
[----:B------:R-:W-:-:S03]  /*0870*/  FFMA R25, R24, R25, R21 ;  /* 0x0000001918197223 */ /* 0x000fc60000000015 */
[----:B------:R-:W4:Y:S04]  /*0880*/  LDG.E.CONSTANT R21, desc[UR12][R6.64+0x4] ;  /* 0x0000040c06157981 */ /* 0x000f28000c1e9900 */
[----:B------:R-:W4:Y:S01]  /*0890*/  LDG.E.CONSTANT R24, desc[UR12][R6.64+0x14] ;  /* 0x0000140c06187981 */ /* 0x000f22000c1e9900 */
[----:B------:R-:W-:-:S03]  /*08a0*/  FFMA R25, R22, R23, R25 ;  /* 0x0000001716197223 */ /* 0x000fc60000000019 */
[----:B------:R-:W4:Y:S04]  /*08b0*/  LDG.E.CONSTANT R22, desc[UR12][R6.64+0x8] ;  /* 0x0000080c06167981 */ /* 0x000f28000c1e9900 */
[----:B------:R-:W4:Y:S01]  /*08c0*/  LDG.E.CONSTANT R23, desc[UR12][R4.64+0x8] ;  /* 0x0000080c04177981 */ /* 0x000f22000c1e9900 */
[----:B------:R-:W-:-:S03]  /*08d0*/  FFMA R25, R18, R19, R25 ;  /* 0x0000001312197223 */ /* 0x000fc60000000019 */
[----:B------:R-:W4:Y:S04]  /*08e0*/  LDG.E.CONSTANT R18, desc[UR12][R6.64+0xc] ;  /* 0x00000c0c06127981 */ /* 0x000f28000c1e9900 */
[----:B------:R-:W4:Y:S01]  /*08f0*/  LDG.E.CONSTANT R19, desc[UR12][R4.64+0xc] ;  /* 0x00000c0c04137981 */ /* 0x000f22000c1e9900 */
[----:B--2---:R-:W-:-:S03]  /*0900*/  FFMA R25, R8, R9, R25 ;  /* 0x0000000908197223 */ /* 0x004fc60000000019 */
[----:B------:R-:W2:Y:S04]  /*0910*/  LDG.E.CONSTANT R8, desc[UR12][R6.64+0x10] ;  /* 0x0000100c06087981 */ /* 0x000ea8000c1e9900 */
[----:B------:R-:W2:Y:S01]  /*0920*/  LDG.E.CONSTANT R9, desc[UR12][R4.64+0x10] ;  /* 0x0000100c04097981 */ /* 0x000ea2000c1e9900 */
[----:B------:R-:W-:-:S03]  /*0930*/  FFMA R27, R12, R13, R25 ;  /* 0x0000000d0c1b7223 */ /* 0x000fc60000000019 */
[----:B------:R-:W2:Y:S04]  /*0940*/  LDG.E.CONSTANT R25, desc[UR12][R4.64+0x14] ;  /* 0x0000140c04197981 */ /* 0x000ea8000c1e9900 */
[----:B------:R-:W2:Y:S01]  /*0950*/  LDG.E.CONSTANT R12, desc[UR12][R6.64+0x18] ;  /* 0x0000180c060c7981 */ /* 0x000ea2000c1e9900 */
[----:B---3--:R-:W-:-:S03]  /*0960*/  FFMA R26, R14, R15, R27 ;  /* 0x0000000f0e1a7223 */ /* 0x008fc6000000001b */
[----:B------:R-:W3:Y:S04]  /*0970*/  LDG.E.CONSTANT R13, desc[UR12][R4.64+0x18] ;  /* 0x0000180c040d7981 */ /* 0x000ee8000c1e9900 */
[----:B------:R-:W3:Y:S04]  /*0980*/  LDG.E.CONSTANT R14, desc[UR12][R6.64+0x1c] ;  /* 0x00001c0c060e7981 */ /* 0x000ee8000c1e9900 */
[----:B------:R0:W3:Y:S01]  /*0990*/  LDG.E.CONSTANT R15, desc[UR12][R4.64+0x1c] ;  /* 0x00001c0c040f7981 */ /* 0x0000e2000c1e9900 */
[----:B----4-:R-:W-:-:S04]  /*09a0*/  FFMA R21, R21, R20, R26 ;  /* 0x0000001415157223 */ /* 0x010fc8000000001a */
[----:B------:R-:W-:Y:S01]  /*09b0*/  FFMA R21, R22, R23, R21 ;  /* 0x0000001716157223 */ /* 0x000fe20000000015 */
[----:B------:R-:W-:-:S03]  /*09c0*/  UIADD3 UR10, UPT, UPT, UR10, 0x10, URZ ;  /* 0x000000100a0a7890 */ /* 0x000fc6000fffe0ff */
[----:B------:R-:W-:Y:S01]  /*09d0*/  FFMA R19, R18, R19, R21 ;  /* 0x0000001312137223 */ /* 0x000fe20000000015 */
[----:B------:R-:W-:Y:S01]  /*09e0*/  UISETP.NE.AND UP1, UPT, UR10, URZ, UPT ;  /* 0x000000ff0a00728c */ /* 0x000fe2000bf25270 */
[----:B0-----:R-:W-:Y:S02]  /*09f0*/  IADD3 R4, P2, PT, R4, 0x40, RZ ;  /* 0x0000004004047810 */ /* 0x001fe40007f5e0ff */
[----:B------:R-:W-:-:S03]  /*0a00*/  IADD3 R6, P1, PT, R6, 0x40, RZ ;  /* 0x0000004006067810 */ /* 0x000fc60007f3e0ff */
[----:B------:R-:W-:Y:S01]  /*0a10*/  IMAD.X R5, RZ, RZ, R5, P2 ;  /* 0x000000ffff057224 */ /* 0x000fe200010e0605 */
[----:B------:R-:W-:Y:S01]  /*0a20*/  IADD3.X R7, PT, PT, RZ, R7, RZ, P1, !PT ;  /* 0x00000007ff077210 */ /* 0x000fe20000ffe4ff */
[----:B--2---:R-:W-:-:S04]  /*0a30*/  FFMA R9, R8, R9, R19 ;  /* 0x0000000908097223 */ /* 0x004fc80000000013 */
[----:B------:R-:W-:-:S04]  /*0a40*/  FFMA R9, R24, R25, R9 ;  /* 0x0000001918097223 */ /* 0x000fc80000000009 */
[----:B---3--:R-:W-:-:S04]  /*0a50*/  FFMA R13, R12, R13, R9 ;  /* 0x0000000d0c0d7223 */ /* 0x008fc80000000009 */
[----:B------:R-:W-:Y:S01]  /*0a60*/  FFMA R13, R14, R15, R13 ;  /* 0x0000000f0e0d7223 */ /* 0x000fe2000000000d */
[----:B------:R-:W-:Y:S06]  /*0a70*/  BRA.U UP1, `(.L_x_37) ;  /* 0xfffffffd01247547 */ /* 0x000fec000b83ffff */
[----:B------:R-:W-:-:S07]  /*0a80*/  MOV R12, UR5 ;  /* 0x00000005000c7c02 */ /* 0x000fce0008000f00 */
.L_x_36:
[----:B------:R-:W-:-:S13]  /*0a90*/  ISETP.NE.AND P1, PT, R16, RZ, PT ;  /* 0x000000ff1000720c */ /* 0x000fda0003f25270 */
[----:B------:R-:W-:Y:S05]  /*0aa0*/  @!P1 BRA `(.L_x_38) ;  /* 0x0000000400b09947 */ /* 0x000fea0003800000 */
[----:B------:R-:W-:Y:S01]  /*0ab0*/  VIADD R4, R16, 0xffffffff ;  /* 0xffffffff10047836 */ /* 0x000fe20000000000 */
[----:B------:R-:W-:-:S04]  /*0ac0*/  ISETP.NE.AND P1, PT, R17, RZ, PT ;  /* 0x000000ff1100720c */ /* 0x000fc80003f25270 */
[----:B------:R-:W-:-:S13]  /*0ad0*/  ISETP.GE.U32.AND P2, PT, R4, 0x7, PT ;  /* 0x000000070400780c */ /* 0x000fda0003f46070 */
[----:B------:R-:W-:Y:S05]  /*0ae0*/  @!P2 BRA `(.L_x_39) ;  /* 0x0000000000a4a947 */ /* 0x000fea0003800000 */
[----:B------:R-:W0:Y:S01]  /*0af0*/  LDC.64 R8, c[0x0][0x380] ;  /* 0x0000e000ff087b82 */ /* 0x000e220000000a00 */
[C---:B------:R-:W-:Y:S01]  /*0b00*/  IADD3 R18, P3, PT, R11.reuse, R12, RZ ;  /* 0x0000000c0b127210 */ /* 0x040fe20007f7e0ff */
[----:B------:R-:W-:Y:S01]  /*0b10*/  IMAD.IADD R25, R11, 0x1, R12 ;  /* 0x000000010b197824 */ /* 0x000fe200078e020c */
[C---:B------:R-:W-:Y:S02]  /*0b20*/  IADD3 R23, PT, PT, R12.reuse, UR9, RZ ;  /* 0x000000090c177c10 */ /* 0x040fe4000fffe0ff */
[----:B------:R-:W-:Y:S01]  /*0b30*/  IADD3 R19, P2, PT, R12, UR9, RZ ;  /* 0x000000090c137c10 */ /* 0x000fe2000ff5e0ff */
[----:B------:R-:W-:Y:S02]  /*0b40*/  IMAD.X R21, RZ, RZ, RZ, P3 ;  /* 0x000000ffff157224 */ /* 0x000fe400018e06ff */
[----:B------:R-:W1:Y:S01]  /*0b50*/  LDC.64 R4, c[0x0][0x380] ;  /* 0x0000e000ff047b82 */ /* 0x000e620000000a00 */
[----:B------:R-:W-:-:S07]  /*0b60*/  IADD3.X R20, PT, PT, RZ, RZ, RZ, P2, !PT ;  /* 0x000000ffff147210 */ /* 0x000fce00017fe4ff */
[----:B------:R-:W2:Y:S08]  /*0b70*/  LDC.64 R6, c[0x0][0x388] ;  /* 0x0000e200ff067b82 */ /* 0x000eb00000000a00 */
[----:B------:R-:W3:Y:S01]  /*0b80*/  LDC.64 R14, c[0x0][0x388] ;  /* 0x0000e200ff0e7b82 */ /* 0x000ee20000000a00 */
[----:B0-----:R-:W-:-:S06]  /*0b90*/  IMAD.WIDE.U32 R8, R23, 0x4, R8 ;  /* 0x0000000417087825 */ /* 0x001fcc00078e0008 */
[----:B------:R-:W4:Y:S01]  /*0ba0*/  LDG.E.CONSTANT R8, desc[UR12][R8.64] ;  /* 0x0000000c08087981 */ /* 0x000f22000c1e9900 */
[----:B-1----:R-:W-:-:S04]  /*0bb0*/  LEA R4, P2, R19, R4, 0x2 ;  /* 0x0000000413047211 */ /* 0x002fc800078410ff */
[----:B------:R-:W-:Y:S02]  /*0bc0*/  LEA.HI.X R5, R19, R5, R20, 0x2, P2 ;  /* 0x0000000513057211 */ /* 0x000fe400010f1414 */
[----:B--2---:R-:W-:-:S03]  /*0bd0*/  LEA R6, P3, R18, R6, 0x2 ;  /* 0x0000000612067211 */ /* 0x004fc600078610ff */
[----:B------:R-:W2:Y:S01]  /*0be0*/  LDG.E.CONSTANT R23, desc[UR12][R4.64+0x8] ;  /* 0x0000080c04177981 */ /* 0x000ea2000c1e9900 */
[----:B------:R-:W-:-:S03]  /*0bf0*/  LEA.HI.X R7, R18, R7, R21, 0x2, P3 ;  /* 0x0000000712077211 */ /* 0x000fc600018f1415 */
[----:B------:R-:W2:Y:S01]  /*0c00*/  LDG.E.CONSTANT R19, desc[UR12][R4.64+0x10] ;  /* 0x0000100c04137981 */ /* 0x000ea2000c1e9900 */
[----:B---3--:R-:W-:-:S03]  /*0c10*/  IMAD.WIDE.U32 R14, R25, 0x4, R14 ;  /* 0x00000004190e7825 */ /* 0x008fc600078e000e */
[----:B------:R-:W3:Y:S04]  /*0c20*/  LDG.E.CONSTANT R26, desc[UR12][R6.64+0x4] ;  /* 0x0000040c061a7981 */ /* 0x000ee8000c1e9900 */
[----:B------:R-:W4:Y:S04]  /*0c30*/  LDG.E.CONSTANT R29, desc[UR12][R14.64] ;  /* 0x0000000c0e1d7981 */ /* 0x000f28000c1e9900 */
[----:B------:R-:W3:Y:S04]  /*0c40*/  LDG.E.CONSTANT R25, desc[UR12][R4.64+0x4] ;  /* 0x0000040c04197981 */ /* 0x000ee8000c1e9900 */
[----:B------:R-:W2:Y:S04]  /*0c50*/  LDG.E.CONSTANT R24, desc[UR12][R6.64+0x8] ;  /* 0x0000080c06187981 */ /* 0x000ea8000c1e9900 */
        /* <DEDUP_REMOVED lines=8> */
[----:B------:R-:W2:Y:S01]  /*0ce0*/  LDG.E.CONSTANT R27, desc[UR12][R6.64+0x1c] ;  /* 0x00001c0c061b7981 */ /* 0x000ea2000c1e9900 */
[----:B------:R-:W-:Y:S01]  /*0cf0*/  IADD3 R12, PT, PT, R12, 0x8, RZ ;  /* 0x000000080c0c7810 */ /* 0x000fe20007ffe0ff */
[----:B----45:R-:W-:-:S04]  /*0d00*/  FFMA R8, R8, R29, R13 ;  /* 0x0000001d08087223 */ /* 0x030fc8000000000d */
[----:B---3--:R-:W-:-:S04]  /*0d10*/  FFMA R8, R25, R26, R8 ;  /* 0x0000001a19087223 */ /* 0x008fc80000000008 */
[----:B--2---:R-:W-:-:S04]  /*0d20*/  FFMA R8, R23, R24, R8 ;  /* 0x0000001817087223 */ /* 0x004fc80000000008 */
[----:B------:R-:W-:-:S04]  /*0d30*/  FFMA R8, R21, R22, R8 ;  /* 0x0000001615087223 */ /* 0x000fc80000000008 */
[----:B------:R-:W-:-:S04]  /*0d40*/  FFMA R19, R19, R20, R8 ;  /* 0x0000001413137223 */ /* 0x000fc80000000008 */
[----:B------:R-:W-:-:S04]  /*0d50*/  FFMA R18, R18, R15, R19 ;  /* 0x0000000f12127223 */ /* 0x000fc80000000013 */
[----:B------:R-:W-:-:S04]  /*0d60*/  FFMA R9, R9, R28, R18 ;  /* 0x0000001c09097223 */ /* 0x000fc80000000012 */
[----:B------:R-:W-:-:S07]  /*0d70*/  FFMA R13, R14, R27, R9 ;  /* 0x0000001b0e0d7223 */ /* 0x000fce0000000009 */
.L_x_39:
        /* <DEDUP_REMOVED lines=17> */
[----:B-1----:R-:W-:-:S06]  /*0e90*/  IMAD.WIDE.U32 R8, R25, 0x4, R8 ;  /* 0x0000000419087825 */ /* 0x002fcc00078e0008 */
[----:B------:R-:W4:Y:S01]  /*0ea0*/  LDG.E.CONSTANT R8, desc[UR12][R8.64] ;  /* 0x0000000c08087981 */ /* 0x000f22000c1e9900 */
[----:B--2---:R-:W-:-:S04]  /*0eb0*/  LEA R6, P2, R19, R6, 0x2 ;  /* 0x0000000613067211 */ /* 0x004fc800078410ff */
[----:B------:R-:W-:Y:S02]  /*0ec0*/  LEA.HI.X R7, R19, R7, R20, 0x2, P2 ;  /* 0x0000000713077211 */ /* 0x000fe400010f1414 */
[----:B---3--:R-:W-:-:S03]  /*0ed0*/  LEA R4, P3, R18, R4, 0x2 ;  /* 0x0000000412047211 */ /* 0x008fc600078610ff */
[----:B------:R-:W2:Y:S01]  /*0ee0*/  LDG.E.CONSTANT R20, desc[UR12][R6.64+0x8] ;  /* 0x0000080c06147981 */ /* 0x000ea2000c1e9900 */
[----:B------:R-:W-:-:S03]  /*0ef0*/  LEA.HI.X R5, R18, R5, R21, 0x2, P3 ;  /* 0x0000000512057211 */ /* 0x000fc600018f1415 */
[----:B------:R-:W3:Y:S04]  /*0f00*/  LDG.E.CONSTANT R22, desc[UR12][R6.64+0xc] ;  /* 0x00000c0c06167981 */ /* 0x000ee8000c1e9900 */
[----:B------:R-:W2:Y:S04]  /*0f10*/  LDG.E.CONSTANT R18, desc[UR12][R6.64+0x4] ;  /* 0x0000040c06127981 */ /* 0x000ea8000c1e9900 */
[----:B------:R-:W2:Y:S04]  /*0f20*/  LDG.E.CONSTANT R19, desc[UR12][R4.64+0x4] ;  /* 0x0000040c04137981 */ /* 0x000ea8000c1e9900 */
[----:B------:R-:W3:Y:S04]  /*0f30*/  LDG.E.CONSTANT R21, desc[UR12][R4.64+0x8] ;  /* 0x0000080c04157981 */ /* 0x000ee8000c1e9900 */
[----:B------:R-:W3:Y:S01]  /*0f40*/  LDG.E.CONSTANT R23, desc[UR12][R4.64+0xc] ;  /* 0x00000c0c04177981 */ /* 0x000ee2000c1e9900 */
[----:B------:R-:W-:Y:S01]  /*0f50*/  IADD3 R12, PT, PT, R12, 0x4, RZ ;  /* 0x000000040c0c7810 */ /* 0x000fe20007ffe0ff */
[----:B----45:R-:W-:-:S04]  /*0f60*/  FFMA R13, R14, R8, R13 ;  /* 0x000000080e0d7223 */ /* 0x030fc8000000000d */
[----:B--2---:R-:W-:-:S04]  /*0f70*/  FFMA R13, R18, R19, R13 ;  /* 0x00000013120d7223 */ /* 0x004fc8000000000d */
[----:B---3--:R-:W-:-:S04]  /*0f80*/  FFMA R13, R20, R21, R13 ;  /* 0x00000015140d7223 */ /* 0x008fc8000000000d */
[----:B------:R-:W-:-:S07]  /*0f90*/  FFMA R13, R22, R23, R13 ;  /* 0x00000017160d7223 */ /* 0x000fce000000000d */
.L_x_40:
[----:B------:R-:W-:Y:S05]  /*0fa0*/  @!P1 BRA `(.L_x_38) ;  /* 0x0000000000709947 */ /* 0x000fea0003800000 */
[----:B------:R-:W0:Y:S01]  /*0fb0*/  LDC.64 R4, c[0x0][0x380] ;  /* 0x0000e000ff047b82 */ /* 0x000e220000000a00 */
[----:B------:R-:W-:Y:S01]  /*0fc0*/  IADD3 R9, PT, PT, R12, UR9, RZ ;  /* 0x000000090c097c10 */ /* 0x000fe2000fffe0ff */
[----:B------:R-:W-:-:S06]  /*0fd0*/  IMAD.IADD R15, R11, 0x1, R12 ;  /* 0x000000010b0f7824 */ /* 0x000fcc00078e020c */
[----:B------:R-:W1:Y:S01]  /*0fe0*/  LDC.64 R6, c[0x0][0x388] ;  /* 0x0000e200ff067b82 */ /* 0x000e620000000a00 */
[----:B0-----:R-:W-:-:S06]  /*0ff0*/  IMAD.WIDE.U32 R4, R9, 0x4, R4 ;  /* 0x0000000409047825 */ /* 0x001fcc00078e0004 */
[----:B------:R-:W2:Y:S01]  /*1000*/  LDG.E.CONSTANT R4, desc[UR12][R4.64] ;  /* 0x0000000c04047981 */ /* 0x000ea2000c1e9900 */
[----:B-1----:R-:W-:-:S06]  /*1010*/  IMAD.WIDE.U32 R6, R15, 0x4, R6 ;  /* 0x000000040f067825 */ /* 0x002fcc00078e0006 */
[----:B------:R-:W2:Y:S01]  /*1020*/  LDG.E.CONSTANT R6, desc[UR12][R6.64] ;  /* 0x0000000c06067981 */ /* 0x000ea2000c1e9900 */
[----:B------:R-:W-:Y:S01]  /*1030*/  ISETP.NE.AND P1, PT, R0, 0x1, PT ;  /* 0x000000010000780c */ /* 0x000fe20003f25270 */
[----:B--2--5:R-:W-:-:S12]  /*1040*/  FFMA R13, R4, R6, R13 ;  /* 0x00000006040d7223 */ /* 0x024fd8000000000d */
[----:B------:R-:W-:Y:S05]  /*1050*/  @!P1 BRA `(.L_x_38) ;  /* 0x0000000000449947 */ /* 0x000fea0003800000 */
[----:B------:R-:W0:Y:S01]  /*1060*/  LDC.64 R6, c[0x0][0x380] ;  /* 0x0000e000ff067b82 */ /* 0x000e220000000a00 */
[----:B------:R-:W-:Y:S02]  /*1070*/  IADD3 R9, P1, PT, R12, UR9, RZ ;  /* 0x000000090c097c10 */ /* 0x000fe4000ff3e0ff */
[----:B------:R-:W-:Y:S02]  /*1080*/  IADD3 R11, P2, PT, R11, R12, RZ ;  /* 0x0000000c0b0b7210 */ /* 0x000fe40007f5e0ff */
[----:B------:R-:W-:Y:S02]  /*1090*/  IADD3.X R12, PT, PT, RZ, RZ, RZ, P1, !PT ;  /* 0x000000ffff0c7210 */ /* 0x000fe40000ffe4ff */
[----:B------:R-:W-:Y:S01]  /*10a0*/  IADD3.X R8, PT, PT, RZ, RZ, RZ, P2, !PT ;  /* 0x000000ffff087210 */ /* 0x000fe200017fe4ff */
[----:B------:R-:W1:Y:S01]  /*10b0*/  LDC.64 R4, c[0x0][0x388] ;  /* 0x0000e200ff047b82 */ /* 0x000e620000000a00 */
[----:B------:R-:W-:Y:S02]  /*10c0*/  ISETP.NE.AND P1, PT, R0, 0x2, PT ;  /* 0x000000020000780c */ /* 0x000fe40003f25270 */
[----:B0-----:R-:W-:-:S04]  /*10d0*/  LEA R6, P2, R9, R6, 0x2 ;  /* 0x0000000609067211 */ /* 0x001fc800078410ff */
[----:B------:R-:W-:Y:S02]  /*10e0*/  LEA.HI.X R7, R9, R7, R12, 0x2, P2 ;  /* 0x0000000709077211 */ /* 0x000fe400010f140c */
[----:B-1----:R-:W-:-:S05]  /*10f0*/  LEA R4, P3, R11, R4, 0x2 ;  /* 0x000000040b047211 */ /* 0x002fca00078610ff */
[----:B------:R-:W2:Y:S01]  /*1100*/  @P1 LDG.E.CONSTANT R12, desc[UR12][R6.64+0x8] ;  /* 0x0000080c060c1981 */ /* 0x000ea2000c1e9900 */
[----:B------:R-:W-:-:S03]  /*1110*/  LEA.HI.X R5, R11, R5, R8, 0x2, P3 ;  /* 0x000000050b057211 */ /* 0x000fc600018f1408 */
[----:B------:R-:W3:Y:S04]  /*1120*/  LDG.E.CONSTANT R8, desc[UR12][R6.64+0x4] ;  /* 0x0000040c06087981 */ /* 0x000ee8000c1e9900 */
[----:B------:R-:W3:Y:S04]  /*1130*/  LDG.E.CONSTANT R9, desc[UR12][R4.64+0x4] ;  /* 0x0000040c04097981 */ /* 0x000ee8000c1e9900 */
[----:B------:R-:W2:Y:S01]  /*1140*/  @P1 LDG.E.CONSTANT R11, desc[UR12][R4.64+0x8] ;  /* 0x0000080c040b1981 */ /* 0x000ea2000c1e9900 */
[----:B---3--:R-:W-:-:S04]  /*1150*/  FFMA R13, R8, R9, R13 ;  /* 0x00000009080d7223 */ /* 0x008fc8000000000d */
[----:B--2---:R-:W-:-:S07]  /*1160*/  @P1 FFMA R13, R12, R11, R13 ;  /* 0x0000000b0c0d1223 */ /* 0x004fce000000000d */
.L_x_38:
[----:B-----5:R3:W-:Y:S01]  /*1170*/  STG.E desc[UR12][R2.64], R13 ;  /* 0x0000000d02007986 */ /* 0x0207e2000c10190c */
[----:B------:R-:W-:Y:S05]  /*1180*/  @P0 BRA `(.L_x_41) ;  /* 0xfffffff000fc0947 */ /* 0x000fea000383ffff */
[----:B------:R-:W-:Y:S05]  /*1190*/  BRA.U UP0, `(.L_x_42) ;  /* 0xfffffff100dc7547 */ /* 0x000fea000b83ffff */
[----:B------:R-:W-:Y:S05]  /*11a0*/  EXIT ;  /* 0x000000000000794d */ /* 0x000fea0003800000 */
.L_x_43:
        /* <DEDUP_REMOVED lines=13> */
.L_x_60:


//--------------------- .text._Z6ab_gpuPKfS0_Pfiii --------------------------
	.section	.text._Z6ab_gpuPKfS0_Pfiii,"ax",@progbits
	.align	128
        .global         _Z6ab_gpuPKfS0_Pfiii
        .type           _Z6ab_gpuPKfS0_Pfiii,@function
        .size           _Z6ab_gpuPKfS0_Pfiii,(.L_x_61 - _Z6ab_gpuPKfS0_Pfiii)
        .other          _Z6ab_gpuPKfS0_Pfiii,@"STO_CUDA_ENTRY STV_DEFAULT"
_Z6ab_gpuPKfS0_Pfiii:
.text._Z6ab_gpuPKfS0_Pfiii:
        /* <DEDUP_REMOVED lines=8> */
[----:B------:R-:W-:Y:S01]  /*0080*/  HFMA2 R4, -RZ, RZ, 0, 0 ;  /* 0x00000000ff047431 */ /* 0x000fe200000001ff */
[----:B------:R-:W-:-:S03]  /*0090*/  LOP3.LUT R14, R3, 0x3, RZ, 0xc0, !PT ;  /* 0x00000003030e7812 */ /* 0x000fc600078ec0ff */
[----:B------:R-:W-:-:S05]  /*00a0*/  VIADD R0, R13, 0xffffffff ;  /* 0xffffffff0d007836 */ /* 0x000fca0000000000 */
[----:B------:R-:W-:Y:S02]  /*00b0*/  ISETP.GE.U32.AND P1, PT, R0, 0x3, PT ;  /* 0x000000030000780c */ /* 0x000fe40003f26070 */
[----:B------:R-:W-:-:S11]  /*00c0*/  LOP3.LUT R0, R3, 0x7ffffff8, RZ, 0xc0, !PT ;  /* 0x7ffffff803007812 */ /* 0x000fd600078ec0ff */
.L_x_50:
[----:B0-----:R-:W0:Y:S02]  /*00d0*/  LDC.64 R2, c[0x0][0x398] ;  /* 0x0000e600ff027b82 */ /* 0x001e240000000a00 */
[----:B0-----:R-:W-:Y:S01]  /*00e0*/  ISETP.GE.U32.AND P2, PT, R3, 0x8, PT ;  /* 0x000000080300780c */ /* 0x001fe20003f46070 */
[C---:B------:R-:W-:Y:S02]  /*00f0*/  IMAD R5, R4.reuse, R3, RZ ;  /* 0x0000000304057224 */ /* 0x040fe400078e02ff */
[----:B------:R-:W-:-:S05]  /*0100*/  VIADD R4, R4, 0x1 ;  /* 0x0000000104047836 */ /* 0x000fca0000000000 */
[----:B------:R-:W-:Y:S02]  /*0110*/  ISETP.NE.AND P0, PT, R4, R2, PT ;  /* 0x000000020400720c */ /* 0x000fe40003f05270 */
[----:B------:R-:W-:-:S03]  /*0120*/  MOV R2, RZ ;  /* 0x000000ff00027202 */ /* 0x000fc60000000f00 */
[----:B-12---:R-:W-:Y:S08]  /*0130*/  @!P2 BRA `(.L_x_45) ;  /* 0x000000000040a947 */ /* 0x006ff00003800000 */
[----:B------:R-:W0:Y:S01]  /*0140*/  LDC.64 R8, c[0x0][0x390] ;  /* 0x0000e400ff087b82 */ /* 0x000e220000000a00 */
[----:B------:R-:W-:-:S05]  /*0150*/  UMOV UR4, URZ ;  /* 0x000000ff00047c82 */ /* 0x000fca0008000000 */
.L_x_46:
[----:B-1----:R-:W-:Y:S01]  /*0160*/  VIADD R7, R5, UR4 ;  /* 0x0000000405077c36 */ /* 0x002fe20008000000 */
[----:B------:R-:W-:-:S03]  /*0170*/  UIADD3 UR4, UPT, UPT, UR4, 0x8, URZ ;  /* 0x0000000804047890 */ /* 0x000fc6000fffe0ff */
[----:B0-----:R-:W-:-:S03]  /*0180*/  IMAD.WIDE.U32 R6, R7, 0x4, R8 ;  /* 0x0000000407067825 */ /* 0x001fc600078e0008 */
[----:B------:R-:W-:Y:S02]  /*0190*/  ISETP.NE.AND P2, PT, R0, UR4, PT ;  /* 0x0000000400007c0c */ /* 0x000fe4000bf45270 */
        /* <DEDUP_REMOVED lines=10> */
.L_x_45:
[----:B------:R-:W-:-:S13]  /*0240*/  ISETP.NE.AND P2, PT, R13, RZ, PT ;  /* 0x000000ff0d00720c */ /* 0x000fda0003f45270 */
[----:B------:R-:W-:Y:S05]  /*0250*/  @!P2 BRA `(.L_x_47) ;  /* 0x000000000088a947 */ /* 0x000fea0003800000 */
[----:B------:R-:W-:Y:S01]  /*0260*/  ISETP.NE.AND P2, PT, R14, RZ, PT ;  /* 0x000000ff0e00720c */ /* 0x000fe20003f45270 */
[----:B------:R-:W-:-:S12]  /*0270*/  @!P1 BRA `(.L_x_48) ;  /* 0x0000000000349947 */ /* 0x000fd80003800000 */
[----:B-1----:R-:W0:Y:S01]  /*0280*/  LDC.64 R6, c[0x0][0x390] ;  /* 0x0000e400ff067b82 */ /* 0x002e220000000a00 */
[C---:B------:R-:W-:Y:S01]  /*0290*/  IADD3 R10, P3, PT, R5.reuse, R2, RZ ;  /* 0x00000002050a7210 */ /* 0x040fe20007f7e0ff */
[----:B------:R-:W-:Y:S02]  /*02a0*/  IMAD.IADD R11, R5, 0x1, R2 ;  /* 0x00000001050b7824 */ /* 0x000fe400078e0202 */
[----:B------:R-:W-:Y:S01]  /*02b0*/  VIADD R2, R2, 0x4 ;  /* 0x0000000402027836 */ /* 0x000fe20000000000 */
        /* <DEDUP_REMOVED lines=9> */
.L_x_48:
[----:B------:R-:W-:Y:S05]  /*0350*/  @!P2 BRA `(.L_x_47) ;  /* 0x000000000048a947 */ /* 0x000fea0003800000 */
[----:B------:R-:W-:Y:S02]  /*0360*/  LOP3.LUT P2, RZ, R3, 0x1, RZ, 0xc0, !PT ;  /* 0x0000000103ff7812 */ /* 0x000fe4000784c0ff */
[----:B------:R-:W-:-:S11]  /*0370*/  ISETP.NE.AND P3, PT, R14, 0x1, PT ;  /* 0x000000010e00780c */ /* 0x000fd60003f65270 */
[----:B01----:R-:W0:Y:S02]  /*0380*/  @P2 LDC.64 R6, c[0x0][0x390] ;  /* 0x0000e400ff062b82 */ /* 0x003e240000000a00 */
[----:B------:R-:W-:Y:S05]  /*0390*/  @!P3 BRA `(.L_x_49) ;  /* 0x00000000002cb947 */ /* 0x000fea0003800000 */
[----:B------:R-:W1:Y:S01]  /*03a0*/  LDC.64 R8, c[0x0][0x390] ;  /* 0x0000e400ff087b82 */ /* 0x000e620000000a00 */
[CC--:B------:R-:W-:Y:S02]  /*03b0*/  IADD3 R16, P3, PT, R5.reuse, R2.reuse, RZ ;  /* 0x0000000205107210 */ /* 0x0c0fe40007f7e0ff */
[----:B------:R-:W-:Y:S02]  /*03c0*/  IADD3 R15, PT, PT, R5, R2, RZ ;  /* 0x00000002050f7210 */ /* 0x000fe40007ffe0ff */
[----:B------:R-:W-:Y:S01]  /*03d0*/  IADD3 R2, PT, PT, R2, 0x2, RZ ;  /* 0x0000000202027810 */ /* 0x000fe20007ffe0ff */
[----:B------:R-:W-:Y:S02]  /*03e0*/  IMAD.X R17, RZ, RZ, RZ, P3 ;  /* 0x000000ffff117224 */ /* 0x000fe400018e06ff */
[----:B------:R-:W2:Y:S01]  /*03f0*/  LDC.64 R10, c[0x0][0x390] ;  /* 0x0000e400ff0a7b82 */ /* 0x000ea20000000a00 */
[----:B-1----:R-:W-:-:S04]  /*0400*/  LEA R8, P3, R16, R8, 0x2 ;  /* 0x0000000810087211 */ /* 0x002fc800078610ff */
[----:B------:R-:W-:Y:S01]  /*0410*/  LEA.HI.X R9, R16, R9, R17, 0x2, P3 ;  /* 0x0000000910097211 */ /* 0x000fe200018f1411 */
[----:B--2---:R-:W-:-:S05]  /*0420*/  IMAD.WIDE.U32 R10, R15, 0x4, R10 ;  /* 0x000000040f0a7825 */ /* 0x004fca00078e000a */
[----:B------:R1:W-:Y:S04]  /*0430*/  STG.E desc[UR22][R10.64], RZ ;  /* 0x000000ff0a007986 */ /* 0x0003e8000c101916 */
[----:B------:R1:W-:Y:S02]  /*0440*/  STG.E desc[UR22][R8.64+0x4], RZ ;  /* 0x000004ff08007986 */ /* 0x0003e4000c101916 */
.L_x_49:
[----:B------:R-:W-:-:S04]  /*0450*/  @P2 IMAD.IADD R5, R5, 0x1, R2 ;  /* 0x0000000105052824 */ /* 0x000fc800078e0202 */
[----:B0-----:R-:W-:-:S05]  /*0460*/  @P2 IMAD.WIDE.U32 R6, R5, 0x4, R6 ;  /* 0x0000000405062825 */ /* 0x001fca00078e0006 */
[----:B------:R2:W-:Y:S02]  /*0470*/  @P2 STG.E desc[UR22][R6.64], RZ ;  /* 0x000000ff06002986 */ /* 0x0005e4000c101916 */
.L_x_47:
[----:B------:R-:W-:Y:S05]  /*0480*/  @P0 BRA `(.L_x_50) ;  /* 0xfffffffc00100947 */ /* 0x000fea000383ffff */
.L_x_44:
[----:B------:R-:W3:Y:S02]  /*0490*/  LDCU UR16, c[0x0][0x3a0] ;  /* 0x00007400ff1077ac */ /* 0x000ee40008000800 */
[----:B---3--:R-:W-:-:S06]  /*04a0*/  UISETP.GE.AND UP0, UPT, UR16, 0x1, UPT ;  /* 0x000000011000788c */ /* 0x008fcc000bf06270 */
[----:B------:R-:W-:-:S04]  /*04b0*/  PLOP3.LUT P0, PT, PT, PT, UP0, 0x80, 0x8 ;  /* 0x000000000008781c */ /* 0x000fc80003f0f008 */
[----:B------:R-:W-:-:S13]  /*04c0*/  ISETP.LE.OR P0, PT, R12, RZ, !P0 ;  /* 0x000000ff0c00720c */ /* 0x000fda0004703670 */
[----:B------:R-:W-:Y:S05]  /*04d0*/  @P0 EXIT ;  /* 0x000000000000094d */ /* 0x000fea0003800000 */
[----:B------:R-:W-:Y:S01]  /*04e0*/  SHF.L.U32 R0, R3, 0x3, RZ ;  /* 0x0000000303007819 */ /* 0x000fe200000006ff */
[----:B------:R-:W-:Y:S02]  /*04f0*/  ULOP3.LUT UR20, UR16, 0x7, URZ, 0xc0, !UPT ;  /* 0x0000000710147892 */ /* 0x000fe4000f8ec0ff */
[----:B------:R-:W-:Y:S02]  /*0500*/  ULOP3.LUT UR21, UR16, 0x3, URZ, 0xc0, !UPT ;  /* 0x0000000310157892 */ /* 0x000fe4000f8ec0ff */
[----:B------:R-:W-:Y:S01]  /*0510*/  ULOP3.LUT UR16, UR16, 0x7ffffff8, URZ, 0xc0, !UPT ;  /* 0x7ffffff810107892 */ /* 0x000fe2000f8ec0ff */
[----:B------:R-:W-:-:S11]  /*0520*/  UMOV UR4, URZ ;  /* 0x000000ff00047c82 */ /* 0x000fd60008000000 */
.L_x_56:
[----:B------:R-:W3:Y:S01]  /*0530*/  LDCU UR17, c[0x0][0x3a0] ;  /* 0x00007400ff1177ac */ /* 0x000ee20008000800 */
[----:B------:R-:W-:Y:S01]  /*0540*/  IMAD.U32 R2, RZ, RZ, UR4 ;  /* 0x00000004ff027e24 */ /* 0x000fe2000f8e00ff */
[----:B------:R-:W4:Y:S01]  /*0550*/  LDCU.64 UR6, c[0x0][0x380] ;  /* 0x00007000ff0677ac */ /* 0x000f220008000a00 */
[----:B------:R-:W5:Y:S01]  /*0560*/  LDCU UR8, c[0x0][0x398] ;  /* 0x00007300ff0877ac */ /* 0x000f620008000800 */
[----:B---3--:R-:W-:Y:S02]  /*0570*/  UIMAD UR17, UR4, UR17, URZ ;  /* 0x00000011041172a4 */ /* 0x008fe4000f8e02ff */
[----:B------:R-:W-:Y:S02]  /*0580*/  UIADD3 UR4, UPT, UPT, UR4, 0x1, URZ ;  /* 0x0000000104047890 */ /* 0x000fe4000fffe0ff */
[----:B----4-:R-:W-:-:S04]  /*0590*/  ULEA UR5, UP0, UR17, UR6, 0x2 ;  /* 0x0000000611057291 */ /* 0x010fc8000f8010ff */
[----:B------:R-:W-:Y:S02]  /*05a0*/  ULEA.HI.X UR6, UR17, UR7, URZ, 0x2, UP0 ;  /* 0x0000000711067291 */ /* 0x000fe400080f14ff */
[----:B------:R-:W-:-:S03]  /*05b0*/  UIADD3 UR18, UP0, UPT, UR5, 0x10, URZ ;  /* 0x0000001005127890 */ /* 0x000fc6000ff1e0ff */
[----:B------:R-:W-:Y:S01]  /*05c0*/  UMOV UR5, URZ ;  /* 0x000000ff00057c82 */ /* 0x000fe20008000000 */
[----:B------:R-:W-:Y:S02]  /*05d0*/  UIADD3.X UR19, UPT, UPT, URZ, UR6, URZ, UP0, !UPT ;  /* 0x00000006ff137290 */ /* 0x000fe400087fe4ff */
[----:B-----5:R-:W-:-:S11]  /*05e0*/  UISETP.NE.AND UP0, UPT, UR4, UR8, UPT ;  /* 0x000000080400728c */ /* 0x020fd6000bf05270 */
.L_x_55:
[----:B------:R-:W3:Y:S01]  /*05f0*/  LDCU UR24, c[0x0][0x39c] ;  /* 0x00007380ff1877ac */ /* 0x000ee20008000800 */
[----:B------:R-:W4:Y:S01]  /*0600*/  LDC.64 R16, c[0x0][0x390] ;  /* 0x0000e400ff107b82 */ /* 0x000f220000000a00 */
[----:B------:R-:W0:Y:S01]  /*0610*/  LDCU UR6, c[0x0][0x3a0] ;  /* 0x00007400ff0677ac */ /* 0x000e220008000800 */
[----:B---3--:R-:W-:-:S05]  /*0620*/  MOV R3, UR24 ;  /* 0x0000001800037c02 */ /* 0x008fca0008000f00 */
[----:B------:R-:W-:-:S04]  /*0630*/  IMAD R3, R2, R3, UR5 ;  /* 0x0000000502037e24 */ /* 0x000fc8000f8e0203 */
[----:B----4-:R-:W-:-:S05]  /*0640*/  IMAD.WIDE.U32 R16, R3, 0x4, R16 ;  /* 0x0000000403107825 */ /* 0x010fca00078e0010 */
[----:B012---:R0:W5:Y:S01]  /*0650*/  LDG.E R6, desc[UR22][R16.64] ;  /* 0x0000001610067981 */ /* 0x007162000c1e1900 */
[----:B------:R-:W-:-:S03]  /*0660*/  UISETP.GE.U32.AND UP1, UPT, UR6, 0x8, UPT ;  /* 0x000000080600788c */ /* 0x000fc6000bf26070 */
[----:B------:R-:W-:-:S06]  /*0670*/  UMOV UR6, URZ ;  /* 0x000000ff00067c82 */ /* 0x000fcc0008000000 */
[----:B0-----:R-:W-:Y:S05]  /*0680*/  BRA.U !UP1, `(.L_x_51) ;  /* 0x00000005091c7547 */ /* 0x001fea000b800000 */
[----:B------:R-:W0:Y:S01]  /*0690*/  LDC.64 R14, c[0x0][0x388] ;  /* 0x0000e200ff0e7b82 */ /* 0x000e220000000a00 */
[----:B------:R-:W-:Y:S02]  /*06a0*/  HFMA2 R4, -RZ, RZ, 0, 1.78813934326171875e-07 ;  /* 0x00000003ff047431 */ /* 0x000fe400000001ff */
[----:B------:R-:W-:Y:S02]  /*06b0*/  IMAD.U32 R13, RZ, RZ, UR24 ;  /* 0x00000018ff0d7e24 */ /* 0x000fe4000f8e00ff */
[----:B------:R-:W-:Y:S01]  /*06c0*/  HFMA2 R10, -RZ, RZ, 0, 3.5762786865234375e-07 ;  /* 0x00000006ff0a7431 */ /* 0x000fe200000001ff */
[----:B------:R-:W-:Y:S01]  /*06d0*/  MOV R8, 0x5 ;  /* 0x0000000500087802 */ /* 0x000fe20000000f00 */
[----:B------:R-:W-:Y:S01]  /*06e0*/  IMAD.U32 R5, RZ, RZ, UR24 ;  /* 0x00000018ff057e24 */ /* 0x000fe2000f8e00ff */
[----:B------:R-:W-:Y:S01]  /*06f0*/  MOV R12, 0x7 ;  /* 0x00000007000c7802 */ /* 0x000fe20000000f00 */
[----:B------:R-:W-:Y:S01]  /*0700*/  IMAD.U32 R27, RZ, RZ, UR24 ;  /* 0x00000018ff1b7e24 */ /* 0x000fe2000f8e00ff */
[----:B------:R-:W-:Y:S01]  /*0710*/  MOV R19, UR5 ;  /* 0x0000000500137c02 */ /* 0x000fe20008000f00 */
[----:B------:R-:W-:Y:S01]  /*0720*/  IMAD.U32 R7, RZ, RZ, UR24 ;  /* 0x00000018ff077e24 */ /* 0x000fe2000f8e00ff */
[----:B------:R-:W-:Y:S01]  /*0730*/  MOV R11, UR24 ;  /* 0x00000018000b7c02 */ /* 0x000fe20008000f00 */
[----:B------:R-:W-:Y:S01]  /*0740*/  IMAD.U32 R9, RZ, RZ, UR24 ;  /* 0x00000018ff097e24 */ /* 0x000fe2000f8e00ff */
[----:B------:R-:W-:Y:S01]  /*0750*/  MOV R23, UR19 ;  /* 0x0000001300177c02 */ /* 0x000fe20008000f00 */
[----:B------:R-:W-:Y:S01]  /*0760*/  IMAD.U32 R3, RZ, RZ, UR5 ;  /* 0x00000005ff037e24 */ /* 0x000fe2000f8e00ff */
[----:B------:R-:W-:Y:S01]  /*0770*/  LEA R11, R11, UR5, 0x1 ;  /* 0x000000050b0b7c11 */ /* 0x000fe2000f8e08ff */
[----:B------:R-:W-:Y:S01]  /*0780*/  IMAD R13, R13, R4, UR5 ;  /* 0x000000050d0d7e24 */ /* 0x000fe2000f8e0204 */
[----:B------:R-:W-:Y:S01]  /*0790*/  LEA R5, R5, UR5, 0x2 ;  /* 0x0000000505057c11 */ /* 0x000fe2000f8e10ff */
[----:B------:R-:W-:Y:S01]  /*07a0*/  IMAD R27, R27, R8, UR5 ;  /* 0x000000051b1b7e24 */ /* 0x000fe2000f8e0208 */
[----:B------:R-:W-:Y:S01]  /*07b0*/  UIADD3 UR6, UPT, UPT, -UR16, URZ, URZ ;  /* 0x000000ff10067290 */ /* 0x000fe2000fffe1ff */
[----:B------:R-:W-:-:S02]  /*07c0*/  IMAD R7, R7, R10, UR5 ;  /* 0x0000000507077e24 */ /* 0x000fc4000f8e020a */
[----:B------:R-:W-:Y:S02]  /*07d0*/  IMAD R9, R9, R12, UR5 ;  /* 0x0000000509097e24 */ /* 0x000fe4000f8e020c */
[----:B------:R-:W-:Y:S02]  /*07e0*/  IMAD.U32 R4, RZ, RZ, UR18 ;  /* 0x00000012ff047e24 */ /* 0x000fe4000f8e00ff */
[----:B------:R-:W-:Y:S02]  /*07f0*/  VIADD R3, R3, UR24 ;  /* 0x0000001803037c36 */ /* 0x000fe40008000000 */
[----:B0-----:R-:W-:-:S07]  /*0800*/  IMAD.WIDE.U32 R18, R19, 0x4, R14 ;  /* 0x0000000413127825 */ /* 0x001fce00078e000e */
.L_x_52:
[----:B------:R-:W-:Y:S01]  /*0810*/  MOV R20, R4 ;  /* 0x0000000400147202 */ /* 0x000fe20000000f00 */
[----:B------:R-:W-:Y:S01]  /*0820*/  IMAD.MOV.U32 R21, RZ, RZ, R23 ;  /* 0x000000ffff157224 */ /* 0x000fe200078e0017 */
[----:B------:R-:W2:Y:S01]  /*0830*/  LDG.E.CONSTANT R4, desc[UR22][R18.64] ;  /* 0x0000001612047981 */ /* 0x000ea2000c1e9900 */
[----:B------:R-:W-:-:S03]  /*0840*/  IMAD.WIDE.U32 R22, R3, 0x4, R14 ;  /* 0x0000000403167825 */ /* 0x000fc600078e000e */
[----:B------:R-:W2:Y:S01]  /*0850*/  LDG.E.CONSTANT R8, desc[UR22][R20.64+-0x10] ;  /* 0xfffff01614087981 */ /* 0x000ea2000c1e9900 */
[----:B------:R-:W-:-:S03]  /*0860*/  IMAD.WIDE.U32 R24, R11, 0x4, R14 ;  /* 0x000000040b187825 */ /* 0x000fc600078e000e */
[----:B------:R-:W3:Y:S04]  /*0870*/  LDG.E.CONSTANT R23, desc[UR22][R22.64] ;  /* 0x0000001616177981 */ /* 0x000ee8000c1e9900 */
[----:B------:R-:W3:Y:S01]  /*0880*/  LDG.E.CONSTANT R12, desc[UR22][R20.64+-0xc] ;  /* 0xfffff416140c7981 */ /* 0x000ee2000c1e9900 */
[----:B------:R-:W-:-:S03]  /*0890*/  IMAD.WIDE.U32 R28, R13, 0x4, R14 ;  /* 0x000000040d1c7825 */ /* 0x000fc600078e000e */
[----:B------:R-:W4:Y:S04]  /*08a0*/  LDG.E.CONSTANT R24, desc[UR22][R24.64] ;  /* 0x0000001618187981 */ /* 0x000f28000c1e9900 */
[----:B------:R-:W4:Y:S04]  /*08b0*/  LDG.E.CONSTANT R10, desc[UR22][R20.64+-0x8] ;  /* 0xfffff816140a7981 */ /* 0x000f28000c1e9900 */
[----:B------:R-:W4:Y:S04]  /*08c0*/  LDG.E.CONSTANT R29, desc[UR22][R28.64] ;  /* 0x000000161c1d7981 */ /* 0x000f28000c1e9900 */
[----:B------:R-:W4:Y:S01]  /*08d0*/  LDG.E.CONSTANT R26, desc[UR22][R20.64+-0x4] ;  /* 0xfffffc16141a7981 */ /* 0x000f22000c1e9900 */
[----:B--2--5:R-:W-:-:S03]  /*08e0*/  FFMA R4, R8, R4, R6 ;  /* 0x0000000408047223 */ /* 0x024fc60000000006 */
[----:B------:R-:W2:Y:S04]  /*08f0*/  LDG.E.CONSTANT R6, desc[UR22][R20.64] ;  /* 0x0000001614067981 */ /* 0x000ea8000c1e9900 */
[----:B------:R-:W2:Y:S01]  /*0900*/  LDG.E.CONSTANT R8, desc[UR22][R20.64+0x4] ;  /* 0x0000041614087981 */ /* 0x000ea2000c1e9900 */
[----:B---3--:R-:W-:Y:S01]  /*0910*/  FFMA R4, R12, R23, R4 ;  /* 0x000000170c047223 */ /* 0x008fe20000000004 */
[----:B------:R-:W-:Y:S02]  /*0920*/  IMAD.WIDE.U32 R22, R5, 0x4, R14 ;  /* 0x0000000405167825 */ /* 0x000fe400078e000e */
[----:B------:R-:W3:Y:S02]  /*0930*/  LDG.E.CONSTANT R12, desc[UR22][R20.64+0x8] ;  /* 0x00000816140c7981 */ /* 0x000ee4000c1e9900 */
[----:B----4-:R-:W-:-:S02]  /*0940*/  FFMA R10, R10, R24, R4 ;  /* 0x000000180a0a7223 */ /* 0x010fc40000000004 */
[----:B------:R0:W2:Y:S01]  /*0950*/  LDG.E.CONSTANT R4, desc[UR22][R22.64] ;  /* 0x0000001616047981 */ /* 0x0000a2000c1e9900 */
[----:B------:R-:W-:-:S04]  /*0960*/  IMAD.WIDE.U32 R24, R7, 0x4, R14 ;  /* 0x0000000407187825 */ /* 0x000fc800078e000e */
[----:B------:R-:W-:Y:S01]  /*0970*/  FFMA R26, R26, R29, R10 ;  /* 0x0000001d1a1a7223 */ /* 0x000fe2000000000a */
[--C-:B0-----:R-:W-:Y:S01]  /*0980*/  IMAD.WIDE.U32 R22, R27, 0x4, R14.reuse ;  /* 0x000000041b167825 */ /* 0x101fe200078e000e */
[----:B------:R-:W3:Y:S04]  /*0990*/  LDG.E.CONSTANT R24, desc[UR22][R24.64] ;  /* 0x0000001618187981 */ /* 0x000ee8000c1e9900 */
[----:B------:R-:W4:Y:S01]  /*09a0*/  LDG.E.CONSTANT R10, desc[UR22][R22.64] ;  /* 0x00000016160a7981 */ /* 0x000f22000c1e9900 */
[----:B------:R-:W-:-:S06]  /*09b0*/  IMAD.WIDE.U32 R28, R9, 0x4, R14 ;  /* 0x00000004091c7825 */ /* 0x000fcc00078e000e */
[----:B------:R-:W3:Y:S04]  /*09c0*/  LDG.E.CONSTANT R29, desc[UR22][R28.64] ;  /* 0x000000161c1d7981 */ /* 0x000ee8000c1e9900 */
[----:B------:R-:W3:Y:S01]  /*09d0*/  LDG.E.CONSTANT R22, desc[UR22][R20.64+0xc] ;  /* 0x00000c1614167981 */ /* 0x000ee2000c1e9900 */
[----:B------:R-:W-:-:S04]  /*09e0*/  UIADD3 UR6, UPT, UPT, UR6, 0x8, URZ ;  /* 0x0000000806067890 */ /* 0x000fc8000fffe0ff */
[----:B------:R-:W-:Y:S01]  /*09f0*/  UISETP.NE.AND UP1, UPT, UR6, URZ, UPT ;  /* 0x000000ff0600728c */ /* 0x000fe2000bf25270 */
[C---:B------:R-:W-:Y:S01]  /*0a00*/  IMAD.IADD R3, R0.reuse, 0x1, R3 ;  /* 0x0000000100037824 */ /* 0x040fe200078e0203 */
[C---:B------:R-:W-:Y:S01]  /*0a10*/  IADD3 R11, PT, PT, R0.reuse, R11, RZ ;  /* 0x0000000b000b7210 */ /* 0x040fe20007ffe0ff */
[C---:B------:R-:W-:Y:S01]  /*0a20*/  IMAD.IADD R13, R0.reuse, 0x1, R13 ;  /* 0x00000001000d7824 */ /* 0x040fe200078e020d */
[C---:B------:R-:W-:Y:S01]  /*0a30*/  IADD3 R5, PT, PT, R0.reuse, R5, RZ ;  /* 0x0000000500057210 */ /* 0x040fe20007ffe0ff */
[C---:B------:R-:W-:Y:S01]  /*0a40*/  IMAD.IADD R27, R0.reuse, 0x1, R27 ;  /* 0x00000001001b7824 */ /* 0x040fe200078e021b */
[C---:B------:R-:W-:Y:S01]  /*0a50*/  IADD3 R7, PT, PT, R0.reuse, R7, RZ ;  /* 0x0000000700077210 */ /* 0x040fe20007ffe0ff */
[C---:B------:R-:W-:Y:S02]  /*0a60*/  IMAD.IADD R9, R0.reuse, 0x1, R9 ;  /* 0x0000000100097824 */ /* 0x040fe400078e0209 */
[----:B------:R-:W-:-:S04]  /*0a70*/  IMAD.WIDE.U32 R18, R0, 0x4, R18 ;  /* 0x0000000400127825 */ /* 0x000fc800078e0012 */
[----:B--2---:R-:W-:-:S04]  /*0a80*/  FFMA R4, R6, R4, R26 ;  /* 0x0000000406047223 */ /* 0x004fc8000000001a */
[----:B----4-:R-:W-:Y:S01]  /*0a90*/  FFMA R8, R8, R10, R4 ;  /* 0x0000000a08087223 */ /* 0x010fe20000000004 */
[----:B------:R-:W-:-:S03]  /*0aa0*/  IADD3 R4, P0, PT, R20, 0x20, RZ ;  /* 0x0000002014047810 */ /* 0x000fc60007f1e0ff */
[----:B---3--:R-:W-:Y:S01]  /*0ab0*/  FFMA R8, R12, R24, R8 ;  /* 0x000000180c087223 */ /* 0x008fe20000000008 */
[----:B------:R-:W-:-:S03]  /*0ac0*/  IADD3.X R23, PT, PT, RZ, R21, RZ, P0, !PT ;  /* 0x00000015ff177210 */ /* 0x000fc600007fe4ff */
[----:B------:R-:W-:Y:S01]  /*0ad0*/  FFMA R6, R22, R29, R8 ;  /* 0x0000001d16067223 */ /* 0x000fe20000000008 */
[----:B------:R-:W-:Y:S06]  /*0ae0*/  BRA.U UP1, `(.L_x_52) ;  /* 0xfffffffd01487547 */ /* 0x000fec000b83ffff */
[----:B------:R-:W-:-:S05]  /*0af0*/  UMOV UR6, UR16 ;  /* 0x0000001000067c82 */ /* 0x000fca0008000000 */
.L_x_51:
[----:B------:R-:W-:-:S09]  /*0b00*/  UISETP.NE.AND UP1, UPT, UR20, URZ, UPT ;  /* 0x000000ff1400728c */ /* 0x000fd2000bf25270 */
[----:B------:R-:W-:Y:S05]  /*0b10*/  BRA.U !UP1, `(.L_x_53) ;  /* 0x0000000509707547 */ /* 0x000fea000b800000 */
[----:B------:R-:W-:Y:S01]  /*0b20*/  MOV R3, UR20 ;  /* 0x0000001400037c02 */ /* 0x000fe20008000f00 */
[----:B------:R-:W-:-:S04]  /*0b30*/  UISETP.NE.AND UP1, UPT, UR21, URZ, UPT ;  /* 0x000000ff1500728c */ /* 0x000fc8000bf25270 */
[----:B------:R-:W-:-:S05]  /*0b40*/  VIADD R3, R3, 0xffffffff ;  /* 0xffffffff03037836 */ /* 0x000fca0000000000 */
[----:B------:R-:W-:-:S13]  /*0b50*/  ISETP.GE.U32.AND P0, PT, R3, 0x3, PT ;  /* 0x000000030300780c */ /* 0x000fda0003f06070 */
[----:B------:R-:W-:Y:S05]  /*0b60*/  @!P0 BRA `(.L_x_54) ;  /* 0x0000000000ac8947 */ /* 0x000fea0003800000 */
[----:B------:R-:W0:Y:S01]  /*0b70*/  LDCU.128 UR12, c[0x0][0x380] ;  /* 0x00007000ff0c77ac */ /* 0x000e220008000c00 */
[----:B------:R-:W-:Y:S01]  /*0b80*/  MOV R8, UR6 ;  /* 0x0000000600087c02 */ /* 0x000fe20008000f00 */
[----:B------:R-:W-:Y:S02]  /*0b90*/  IMAD.U32 R3, RZ, RZ, UR24 ;  /* 0x00000018ff037e24 */ /* 0x000fe4000f8e00ff */
[----:B------:R-:W-:Y:S01]  /*0ba0*/  HFMA2 R9, -RZ, RZ, 0, 2.384185791015625e-07 ;  /* 0x00000004ff097431 */ /* 0x000fe200000001ff */
[----:B------:R-:W1:Y:S01]  /*0bb0*/  LDCU.64 UR10, c[0x0][0x380] ;  /* 0x00007000ff0a77ac */ /* 0x000e620008000a00 */
[----:B------:R-:W-:Y:S02]  /*0bc0*/  IMAD.MOV.U32 R11, RZ, RZ, 0x4 ;  /* 0x00000004ff0b7424 */ /* 0x000fe400078e00ff */
[----:B------:R-:W-:Y:S01]  /*0bd0*/  IMAD R8, R8, R3, UR5 ;  /* 0x0000000508087e24 */ /* 0x000fe2000f8e0203 */
[----:B------:R-:W-:Y:S02]  /*0be0*/  UIADD3 UR8, UPT, UPT, UR17, UR6, URZ ;  /* 0x0000000611087290 */ /* 0x000fe4000fffe0ff */
[----:B------:R-:W-:-:S02]  /*0bf0*/  UIADD3 UR7, UP2, UPT, UR17, UR6, URZ ;  /* 0x0000000611077290 */ /* 0x000fc4000ff5e0ff */
[C---:B------:R-:W-:Y:S01]  /*0c00*/  IADD3 R4, PT, PT, R8.reuse, UR24, RZ ;  /* 0x0000001808047c10 */ /* 0x040fe2000fffe0ff */
[----:B0-----:R-:W-:Y:S01]  /*0c10*/  UIMAD.WIDE.U32 UR8, UR8, 0x4, UR12 ;  /* 0x00000004080878a5 */ /* 0x001fe2000f8e000c */
[----:B------:R-:W-:Y:S01]  /*0c20*/  IMAD.WIDE.U32 R8, R8, R9, UR14 ;  /* 0x0000000e08087e25 */ /* 0x000fe2000f8e0009 */
[----:B------:R-:W-:Y:S02]  /*0c30*/  UIADD3.X UR12, UPT, UPT, URZ, URZ, URZ, UP2, !UPT ;  /* 0x000000ffff0c7290 */ /* 0x000fe400097fe4ff */
[----:B-1----:R-:W-:Y:S01]  /*0c40*/  ULEA UR10, UP2, UR7, UR10, 0x2 ;  /* 0x0000000a070a7291 */ /* 0x002fe2000f8410ff */
[----:B------:R-:W-:Y:S01]  /*0c50*/  IMAD.WIDE.U32 R10, R4, R11, UR14 ;  /* 0x0000000e040a7e25 */ /* 0x000fe2000f8e000b */
[----:B------:R-:W-:-:S03]  /*0c60*/  MOV R18, UR8 ;  /* 0x0000000800127c02 */ /* 0x000fc60008000f00 */
[----:B------:R-:W-:Y:S01]  /*0c70*/  HFMA2 R15, -RZ, RZ, 0, 2.384185791015625e-07 ;  /* 0x00000004ff0f7431 */ /* 0x000fe200000001ff */
[----:B------:R-:W-:Y:S01]  /*0c80*/  ULEA.HI.X UR11, UR7, UR11, UR12, 0x2, UP2 ;  /* 0x0000000b070b7291 */ /* 0x000fe200090f140c */
[----:B------:R-:W-:Y:S01]  /*0c90*/  IMAD.U32 R19, RZ, RZ, UR9 ;  /* 0x00000009ff137e24 */ /* 0x000fe2000f8e00ff */
[----:B------:R-:W-:Y:S01]  /*0ca0*/  MOV R13, 0x4 ;  /* 0x00000004000d7802 */ /* 0x000fe20000000f00 */
[----:B------:R-:W-:Y:S01]  /*0cb0*/  IMAD.U32 R20, RZ, RZ, UR10 ;  /* 0x0000000aff147e24 */ /* 0x000fe2000f8e00ff */
[----:B------:R-:W-:Y:S01]  /*0cc0*/  IADD3 R4, PT, PT, R4, UR24, RZ ;  /* 0x0000001804047c10 */ /* 0x000fe2000fffe0ff */
[----:B------:R0:W2:Y:S01]  /*0cd0*/  LDG.E.CONSTANT R3, desc[UR22][R8.64] ;  /* 0x0000001608037981 */ /* 0x0000a2000c1e9900 */
[----:B------:R-:W-:-:S03]  /*0ce0*/  MOV R21, UR11 ;  /* 0x0000000b00157c02 */ /* 0x000fc60008000f00 */
[----:B------:R-:W2:Y:S01]  /*0cf0*/  LDG.E.CONSTANT R19, desc[UR22][R18.64] ;  /* 0x0000001612137981 */ /* 0x000ea2000c1e9900 */
[C---:B------:R-:W-:Y:S01]  /*0d00*/  IMAD.WIDE.U32 R12, R4.reuse, R13, UR14 ;  /* 0x0000000e040c7e25 */ /* 0x040fe2000f8e000d */
[----:B------:R-:W-:Y:S02]  /*0d10*/  MOV R5, UR11 ;  /* 0x0000000b00057c02 */ /* 0x000fe40008000f00 */
[----:B------:R-:W3:Y:S01]  /*0d20*/  LDG.E.CONSTANT R10, desc[UR22][R10.64] ;  /* 0x000000160a0a7981 */ /* 0x000ee2000c1e9900 */
[----:B------:R-:W-:Y:S01]  /*0d30*/  VIADD R14, R4, UR24 ;  /* 0x00000018040e7c36 */ /* 0x000fe20008000000 */
[----:B------:R-:W-:Y:S02]  /*0d40*/  MOV R4, UR10 ;  /* 0x0000000a00047c02 */ /* 0x000fe40008000f00 */
[----:B------:R-:W3:Y:S01]  /*0d50*/  LDG.E.CONSTANT R20, desc[UR22][R20.64+0x4] ;  /* 0x0000041614147981 */ /* 0x000ee2000c1e9900 */
[----:B0-----:R-:W-:Y:S01]  /*0d60*/  IMAD.U32 R8, RZ, RZ, UR10 ;  /* 0x0000000aff087e24 */ /* 0x001fe2000f8e00ff */
[----:B------:R-:W-:Y:S01]  /*0d70*/  MOV R9, UR11 ;  /* 0x0000000b00097c02 */ /* 0x000fe20008000f00 */
[----:B------:R-:W-:Y:S01]  /*0d80*/  IMAD.WIDE.U32 R14, R14, R15, UR14 ;  /* 0x0000000e0e0e7e25 */ /* 0x000fe2000f8e000f */
[----:B------:R-:W4:Y:S04]  /*0d90*/  LDG.E.CONSTANT R12, desc[UR22][R12.64] ;  /* 0x000000160c0c7981 */ /* 0x000f28000c1e9900 */
[----:B------:R-:W4:Y:S04]  /*0da0*/  LDG.E.CONSTANT R4, desc[UR22][R4.64+0x8] ;  /* 0x0000081604047981 */ /* 0x000f28000c1e9900 */
[----:B------:R-:W4:Y:S04]  /*0db0*/  LDG.E.CONSTANT R8, desc[UR22][R8.64+0xc] ;  /* 0x00000c1608087981 */ /* 0x000f28000c1e9900 */
[----:B------:R-:W4:Y:S01]  /*0dc0*/  LDG.E.CONSTANT R14, desc[UR22][R14.64] ;  /* 0x000000160e0e7981 */ /* 0x000f22000c1e9900 */
[----:B------:R-:W-:Y:S01]  /*0dd0*/  UIADD3 UR6, UPT, UPT, UR6, 0x4, URZ ;  /* 0x0000000406067890 */ /* 0x000fe2000fffe0ff */
[----:B--2--5:R-:W-:-:S04]  /*0de0*/  FFMA R3, R19, R3, R6 ;  /* 0x0000000313037223 */ /* 0x024fc80000000006 */
[----:B---3--:R-:W-:-:S04]  /*0df0*/  FFMA R3, R20, R10, R3 ;  /* 0x0000000a14037223 */ /* 0x008fc80000000003 */
[----:B----4-:R-:W-:-:S04]  /*0e00*/  FFMA R3, R4, R12, R3 ;  /* 0x0000000c04037223 */ /* 0x010fc80000000003 */
[----:B------:R-:W-:-:S07]  /*0e10*/  FFMA R6, R8, R14, R3 ;  /* 0x0000000e08067223 */ /* 0x000fce0000000003 */
.L_x_54:
[----:B------:R-:W-:Y:S05]  /*0e20*/  BRA.U !UP1, `(.L_x_53) ;  /* 0x0000000109ac7547 */ /* 0x000fea000b800000 */
[----:B------:R-:W-:Y:S01]  /*0e30*/  MOV R3, UR21 ;  /* 0x0000001500037c02 */ /* 0x000fe20008000f00 */
[----:B------:R-:W0:Y:S01]  /*0e40*/  LDCU UR7, c[0x0][0x3a0] ;  /* 0x00007400ff0777ac */ /* 0x000e220008000800 */
[----:B------:R-:W1:Y:S01]  /*0e50*/  LDC.64 R8, c[0x0][0x388] ;  /* 0x0000e200ff087b82 */ /* 0x000e620000000a00 */
[----:B------:R-:W-:Y:S01]  /*0e60*/  MOV R12, UR17 ;  /* 0x00000011000c7c02 */ /* 0x000fe20008000f00 */
[----:B------:R-:W-:Y:S01]  /*0e70*/  IMAD.U32 R14, RZ, RZ, UR6 ;  /* 0x00000006ff0e7e24 */ /* 0x000fe2000f8e00ff */
[----:B------:R-:W-:Y:S01]  /*0e80*/  ISETP.NE.AND P0, PT, R3, 0x1, PT ;  /* 0x000000010300780c */ /* 0x000fe20003f05270 */
[----:B------:R-:W-:Y:S01]  /*0e90*/  IMAD.U32 R3, RZ, RZ, UR6 ;  /* 0x00000006ff037e24 */ /* 0x000fe2000f8e00ff */
[----:B------:R-:W-:-:S03]  /*0ea0*/  MOV R7, UR17 ;  /* 0x0000001100077c02 */ /* 0x000fc60008000f00 */
[----:B------:R-:W2:Y:S08]  /*0eb0*/  LDC.64 R10, c[0x0][0x380] ;  /* 0x0000e000ff0a7b82 */ /* 0x000eb00000000a00 */
[----:B------:R-:W3:Y:S01]  /*0ec0*/  @P0 LDC.64 R4, c[0x0][0x380] ;  /* 0x0000e000ff040b82 */ /* 0x000ee20000000a00 */
[----:B0-----:R-:W-:Y:S01]  /*0ed0*/  ULOP3.LUT UP1, URZ, UR7, 0x1, URZ, 0xc0, !UPT ;  /* 0x0000000107ff7892 */ /* 0x001fe2000f82c0ff */
[----:B------:R-:W-:-:S02]  /*0ee0*/  @P0 IADD3 R3, PT, PT, R3, 0x2, RZ ;  /* 0x0000000203030810 */ /* 0x000fc40007ffe0ff */
[----:B------:R-:W-:Y:S02]  /*0ef0*/  @P0 IADD3 R12, P1, PT, R12, UR6, RZ ;  /* 0x000000060c0c0c10 */ /* 0x000fe4000ff3e0ff */
[----:B------:R-:W-:Y:S02]  /*0f00*/  @P0 IADD3 R7, PT, PT, R7, UR6, RZ ;  /* 0x0000000607070c10 */ /* 0x000fe4000fffe0ff */
[----:B------:R-:W-:Y:S01]  /*0f10*/  @P0 R2UR UR6, R3 ;  /* 0x00000000030602ca */ /* 0x000fe200000e0000 */
[----:B------:R-:W-:Y:S01]  /*0f20*/  IMAD.U32 R3, RZ, RZ, UR24 ;  /* 0x00000018ff037e24 */ /* 0x000fe2000f8e00ff */
[----:B------:R-:W-:Y:S02]  /*0f30*/  @P0 IADD3.X R13, PT, PT, RZ, RZ, RZ, P1, !PT ;  /* 0x000000ffff0d0210 */ /* 0x000fe40000ffe4ff */
[----:B------:R-:W0:Y:S01]  /*0f40*/  @UP1 LDCU.128 UR8, c[0x0][0x380] ;  /* 0x00007000ff0817ac */ /* 0x000e220008000c00 */
[----:B------:R-:W-:Y:S02]  /*0f50*/  @P0 IMAD R3, R14, R3, UR5 ;  /* 0x000000050e030e24 */ /* 0x000fe4000f8e0203 */
[----:B--2---:R-:W-:-:S06]  /*0f60*/  @P0 IMAD.WIDE.U32 R10, R7, 0x4, R10 ;  /* 0x00000004070a0825 */ /* 0x004fcc00078e000a */
[----:B------:R-:W-:Y:S01]  /*0f70*/  @UP1 UIADD3 UR7, UPT, UPT, UR17, UR6, URZ ;  /* 0x0000000611071290 */ /* 0x000fe2000fffe0ff */
[----:B------:R-:W2:Y:S01]  /*0f80*/  @P0 LDG.E.CONSTANT R11, desc[UR22][R10.64] ;  /* 0x000000160a0b0981 */ /* 0x000ea2000c1e9900 */
[----:B------:R-:W-:Y:S01]  /*0f90*/  @UP1 UIMAD UR12, UR6, UR24, UR5 ;  /* 0x00000018060c12a4 */ /* 0x000fe2000f8e0205 */
[----:B---3--:R-:W-:-:S04]  /*0fa0*/  @P0 LEA R4, P1, R12, R4, 0x2 ;  /* 0x000000040c040211 */ /* 0x008fc800078210ff */
[----:B------:R-:W-:Y:S01]  /*0fb0*/  @P0 LEA.HI.X R5, R12, R5, R13, 0x2, P1 ;  /* 0x000000050c050211 */ /* 0x000fe200008f140d */
[C-C-:B-1----:R-:W-:Y:S01]  /*0fc0*/  @P0 IMAD.WIDE.U32 R12, R3.reuse, 0x4, R8.reuse ;  /* 0x00000004030c0825 */ /* 0x142fe200078e0008 */
[----:B------:R-:W-:Y:S01]  /*0fd0*/  @P0 IADD3 R3, PT, PT, R3, UR24, RZ ;  /* 0x0000001803030c10 */ /* 0x000fe2000fffe0ff */
[----:B0-----:R-:W-:Y:S01]  /*0fe0*/  @UP1 UIMAD.WIDE.U32 UR6, UR7, 0x4, UR8 ;  /* 0x00000004070618a5 */ /* 0x001fe2000f8e0008 */
[----:B------:R-:W-:Y:S01]  /*0ff0*/  PLOP3.LUT P1, PT, PT, PT, UP1, 0x80, 0x8 ;  /* 0x000000000008781c */ /* 0x000fe20003f2f018 */
[----:B------:R-:W-:Y:S01]  /*1000*/  @UP1 UIMAD.WIDE.U32 UR8, UR12, 0x4, UR10 ;  /* 0x000000040c0818a5 */ /* 0x000fe2000f8e000a */
[----:B------:R-:W3:Y:S01]  /*1010*/  @P0 LDG.E.CONSTANT R4, desc[UR22][R4.64+0x4] ;  /* 0x0000041604040981 */ /* 0x000ee2000c1e9900 */
[----:B------:R-:W-:-:S03]  /*1020*/  @P0 IMAD.WIDE.U32 R8, R3, 0x4, R8 ;  /* 0x0000000403080825 */ /* 0x000fc600078e0008 */
[----:B------:R-:W2:Y:S01]  /*1030*/  @P0 LDG.E.CONSTANT R12, desc[UR22][R12.64] ;  /* 0x000000160c0c0981 */ /* 0x000ea2000c1e9900 */
[----:B------:R-:W-:Y:S01]  /*1040*/  MOV R15, UR7 ;  /* 0x00000007000f7c02 */ /* 0x000fe20008000f00 */
[----:B------:R-:W-:Y:S01]  /*1050*/  IMAD.U32 R14, RZ, RZ, UR6 ;  /* 0x00000006ff0e7e24 */ /* 0x000fe2000f8e00ff */
[----:B------:R-:W-:Y:S01]  /*1060*/  MOV R18, UR8 ;  /* 0x0000000800127c02 */ /* 0x000fe20008000f00 */
[----:B------:R-:W-:Y:S01]  /*1070*/  IMAD.U32 R19, RZ, RZ, UR9 ;  /* 0x00000009ff137e24 */ /* 0x000fe2000f8e00ff */
[----:B------:R-:W3:Y:S04]  /*1080*/  @P0 LDG.E.CONSTANT R8, desc[UR22][R8.64] ;  /* 0x0000001608080981 */ /* 0x000ee8000c1e9900 */
[----:B------:R-:W4:Y:S04]  /*1090*/  @P1 LDG.E.CONSTANT R15, desc[UR22][R14.64] ;  /* 0x000000160e0f1981 */ /* 0x000f28000c1e9900 */
[----:B------:R-:W4:Y:S01]  /*10a0*/  @P1 LDG.E.CONSTANT R18, desc[UR22][R18.64] ;  /* 0x0000001612121981 */ /* 0x000f22000c1e9900 */
[----:B--2--5:R-:W-:-:S04]  /*10b0*/  @P0 FFMA R3, R11, R12, R6 ;  /* 0x0000000c0b030223 */ /* 0x024fc80000000006 */
[----:B---3--:R-:W-:-:S04]  /*10c0*/  @P0 FFMA R6, R4, R8, R3 ;  /* 0x0000000804060223 */ /* 0x008fc80000000003 */
[----:B----4-:R-:W-:-:S07]  /*10d0*/  @P1 FFMA R6, R15, R18, R6 ;  /* 0x000000120f061223 */ /* 0x010fce0000000006 */
.L_x_53:
[----:B------:R-:W-:Y:S01]  /*10e0*/  MOV R3, UR5 ;  /* 0x0000000500037c02 */ /* 0x000fe20008000f00 */
[----:B-----5:R3:W-:Y:S03]  /*10f0*/  STG.E desc[UR22][R16.64], R6 ;  /* 0x0000000610007986 */ /* 0x0207e6000c101916 */
[----:B------:R-:W-:-:S04]  /*1100*/  IADD3 R3, PT, PT, R3, 0x1, RZ ;  /* 0x0000000103037810 */ /* 0x000fc80007ffe0ff */
[C---:B------:R-:W-:Y:S02]  /*1110*/  ISETP.NE.AND P0, PT, R3.reuse, UR24, PT ;  /* 0x0000001803007c0c */ /* 0x040fe4000bf05270 */
[----:B------:R-:W-:-:S11]  /*1120*/  R2UR UR5, R3 ;  /* 0x00000000030572ca */ /* 0x000fd600000e0000 */
[----:B---3--:R-:W-:Y:S05]  /*1130*/  @P0 BRA `(.L_x_55) ;  /* 0xfffffff4002c0947 */ /* 0x008fea000383ffff */
[----:B------:R-:W-:Y:S05]  /*1140*/  BRA.U UP0, `(.L_x_56) ;  /* 0xfffffff100f87547 */ /* 0x000fea000b83ffff */
[----:B------:R-:W-:Y:S05]  /*1150*/  EXIT ;  /* 0x000000000000794d */ /* 0x000fea0003800000 */
.L_x_57:
        /* <DEDUP_REMOVED lines=10> */
.L_x_61:


//--------------------- .nv.shared.reserved.0     --------------------------
	.section	.nv.shared.reserved.0,"aw",@nobits
	.weak		__nv_reservedSMEM_offset_0_alias
	.size		__nv_reservedSMEM_offset_0_alias, 0, 64
	.other		__nv_reservedSMEM_offset_0_alias,@"STO_CUDA_RESERVED_SHARED STV_DEFAULT"
__nv_reservedSMEM_offset_0_alias:
	.zero		0
	.zero		64


//--------------------- .nv.constant0._Z8aTbT_gpuPKfS0_Pfiii --------------------------
	.section	.nv.constant0._Z8aTbT_gpuPKfS0_Pfiii,"a",@progbits
	.sectionflags	@""
	.align	4
.nv.constant0._Z8aTbT_gpuPKfS0_Pfiii:
	.zero		932


//--------------------- .nv.constant0._Z7aTb_gpuPKfS0_Pfiii --------------------------
	.section	.nv.constant0._Z7aTb_gpuPKfS0_Pfiii,"a",@progbits
	.sectionflags	@""
	.align	4
.nv.constant0._Z7aTb_gpuPKfS0_Pfiii:
	.zero		932


//--------------------- .nv.constant0._Z7abT_gpuPKfS0_Pfiii --------------------------
	.section	.nv.constant0._Z7abT_gpuPKfS0_Pfiii,"a",@progbits
	.sectionflags	@""
	.align	4
.nv.constant0._Z7abT_gpuPKfS0_Pfiii:
	.zero		932


//--------------------- .nv.constant0._Z6ab_gpuPKfS0_Pfiii --------------------------
	.section	.nv.constant0._Z6ab_gpuPKfS0_Pfiii,"a",@progbits
	.sectionflags	@""
	.align	4
.nv.constant0._Z6ab_gpuPKfS0_Pfiii:
	.zero		932


//--------------------- SYMBOLS --------------------------

	.type		.nv.reservedSmem.offset0,@object
	.size		.nv.reservedSmem.offset0,0x4
